//
// Generated by NVIDIA NVVM Compiler
//
// Compiler Build ID: CL-36424714
// Cuda compilation tools, release 13.0, V13.0.88
// Based on NVVM 20.0.0
//

.version 9.0
.target sm_100
.address_size 64

	// .globl	fault_tree_mc_kernel
.func  (.param .align 16 .b8 func_retval0[16]) __internal_trig_reduction_slowpathd
(
	.param .b64 __internal_trig_reduction_slowpathd_param_0
)
;
.func  (.param .b64 func_retval0) __internal_accurate_pow
(
	.param .b64 __internal_accurate_pow_param_0,
	.param .b64 __internal_accurate_pow_param_1
)
;
.global .align 8 .b8 __cudart_i2opi_d[144] = {8, 93, 141, 31, 177, 95, 251, 107, 234, 146, 82, 138, 247, 57, 7, 61, 123, 241, 229, 235, 199, 186, 39, 117, 45, 234, 95, 158, 102, 63, 70, 79, 183, 9, 203, 39, 207, 126, 54, 109, 31, 109, 10, 90, 139, 17, 47, 239, 15, 152, 5, 222, 255, 151, 248, 31, 59, 40, 249, 189, 139, 95, 132, 156, 244, 57, 83, 131, 57, 214, 145, 57, 65, 126, 95, 180, 38, 112, 156, 233, 132, 68, 187, 46, 245, 53, 130, 232, 62, 167, 41, 177, 28, 235, 29, 254, 28, 146, 209, 9, 234, 46, 73, 6, 224, 210, 77, 66, 58, 110, 36, 183, 97, 197, 187, 222, 171, 99, 81, 254, 65, 144, 67, 60, 153, 149, 98, 219, 192, 221, 52, 245, 209, 87, 39, 252, 41, 21, 68, 78, 110, 131, 249, 162};
.global .align 16 .b8 __cudart_sin_cos_coeffs[128] = {70, 210, 176, 44, 241, 229, 90, 190, 146, 227, 172, 105, 227, 29, 199, 62, 161, 98, 219, 25, 160, 1, 42, 191, 24, 8, 17, 17, 17, 17, 129, 63, 84, 85, 85, 85, 85, 85, 197, 191, 0, 0, 0, 0, 0, 0, 0, 0, 0, 0, 0, 0, 0, 0, 0, 0, 100, 129, 253, 32, 131, 255, 168, 189, 40, 133, 239, 193, 167, 238, 33, 62, 217, 230, 6, 142, 79, 126, 146, 190, 233, 188, 221, 25, 160, 1, 250, 62, 71, 93, 193, 22, 108, 193, 86, 191, 81, 85, 85, 85, 85, 85, 165, 63, 0, 0, 0, 0, 0, 0, 224, 191, 0, 0, 0, 0, 0, 0, 240, 63};

.visible .entry fault_tree_mc_kernel(
	.param .u64 .ptr .align 1 fault_tree_mc_kernel_param_0,
	.param .u64 .ptr .align 1 fault_tree_mc_kernel_param_1,
	.param .u64 .ptr .align 1 fault_tree_mc_kernel_param_2,
	.param .u64 .ptr .align 1 fault_tree_mc_kernel_param_3,
	.param .u64 .ptr .align 1 fault_tree_mc_kernel_param_4,
	.param .u64 .ptr .align 1 fault_tree_mc_kernel_param_5,
	.param .u64 .ptr .align 1 fault_tree_mc_kernel_param_6,
	.param .u64 .ptr .align 1 fault_tree_mc_kernel_param_7,
	.param .u32 fault_tree_mc_kernel_param_8,
	.param .u32 fault_tree_mc_kernel_param_9,
	.param .u32 fault_tree_mc_kernel_param_10,
	.param .u32 fault_tree_mc_kernel_param_11,
	.param .u32 fault_tree_mc_kernel_param_12,
	.param .u32 fault_tree_mc_kernel_param_13,
	.param .u32 fault_tree_mc_kernel_param_14,
	.param .u32 fault_tree_mc_kernel_param_15
)
{
	.reg .pred 	%p<97>;
	.reg .b32 	%r<222>;
	.reg .b32 	%f<5>;
	.reg .b64 	%rd<177>;
	.reg .b64 	%fd<223>;

	ld.param.u64 	%rd60, [fault_tree_mc_kernel_param_1];
	ld.param.u64 	%rd56, [fault_tree_mc_kernel_param_2];
	ld.param.u64 	%rd57, [fault_tree_mc_kernel_param_3];
	ld.param.u64 	%rd58, [fault_tree_mc_kernel_param_4];
	ld.param.u64 	%rd61, [fault_tree_mc_kernel_param_5];
	ld.param.u64 	%rd62, [fault_tree_mc_kernel_param_7];
	ld.param.u32 	%r63, [fault_tree_mc_kernel_param_8];
	ld.param.u32 	%r64, [fault_tree_mc_kernel_param_9];
	ld.param.u32 	%r65, [fault_tree_mc_kernel_param_10];
	ld.param.u32 	%r66, [fault_tree_mc_kernel_param_11];
	ld.param.u32 	%r67, [fault_tree_mc_kernel_param_12];
	ld.param.u32 	%r68, [fault_tree_mc_kernel_param_13];
	ld.param.u32 	%r69, [fault_tree_mc_kernel_param_14];
	ld.param.u32 	%r70, [fault_tree_mc_kernel_param_15];
	cvta.to.global.u64 	%rd1, %rd60;
	cvta.to.global.u64 	%rd2, %rd61;
	cvta.to.global.u64 	%rd3, %rd62;
	mov.u32 	%r71, %ctaid.x;
	mov.u32 	%r1, %ntid.x;
	mov.u32 	%r72, %tid.x;
	mad.lo.s32 	%r202, %r71, %r1, %r72;
	setp.ge.s32 	%p4, %r202, %r70;
	@%p4 bra 	$L__BB0_109;
	cvt.u64.u32 	%rd63, %r69;
	shl.b64 	%rd64, %rd63, 32;
	cvt.u64.u32 	%rd65, %r68;
	or.b64  	%rd4, %rd64, %rd65;
	cvt.u64.u32 	%rd66, %r67;
	shl.b64 	%rd67, %rd66, 32;
	cvt.u64.u32 	%rd68, %r66;
	or.b64  	%rd5, %rd67, %rd68;
	mov.b32 	%r73, 1127219200;
	mov.b32 	%r74, -2147483648;
	mov.b64 	%fd1, {%r74, %r73};
	mov.b64 	%rd69, 1;
	shl.b64 	%rd6, %rd69, %r65;
	mov.u32 	%r75, %nctaid.x;
	mul.lo.s32 	%r3, %r1, %r75;
	add.s32 	%r76, %r63, -1;
	min.u32 	%r77, %r76, 127;
	add.s32 	%r78, %r77, 1;
	and.b32  	%r4, %r78, 3;
	and.b32  	%r5, %r78, 252;
	cvta.to.global.u64 	%rd7, %rd56;
	cvta.to.global.u64 	%rd8, %rd58;
	cvta.to.global.u64 	%rd9, %rd57;
$L__BB0_2:
	cvt.s64.s32 	%rd70, %r202;
	add.s64 	%rd71, %rd4, %rd70;
	mul.lo.s64 	%rd72, %rd71, -3263064605168079213;
	xor.b64  	%rd10, %rd72, %rd5;
	add.s64 	%rd73, %rd10, -7046029254386353131;
	shr.u64 	%rd74, %rd73, 30;
	xor.b64  	%rd75, %rd74, %rd73;
	mul.lo.s64 	%rd76, %rd75, -4658895280553007687;
	shr.u64 	%rd77, %rd76, 27;
	xor.b64  	%rd78, %rd77, %rd76;
	mul.lo.s64 	%rd79, %rd78, -7723592293110705685;
	shr.u64 	%rd80, %rd79, 31;
	cvt.u32.u64 	%r80, %rd79;
	cvt.u32.u64 	%r81, %rd80;
	xor.b32  	%r82, %r81, %r80;
	shr.u32 	%r83, %r82, 1;
	cvt.rn.f64.u32 	%fd54, %r83;
	mul.f64 	%fd55, %fd54, 0d3E00000000000000;
	max.f64 	%fd210, %fd55, 0d39B4484BFEEBC2A0;
	{
	.reg .b32 %temp; 
	mov.b64 	{%temp, %r203}, %fd210;
	}
	{
	.reg .b32 %temp; 
	mov.b64 	{%r204, %temp}, %fd210;
	}
	setp.gt.s32 	%p5, %r203, 1048575;
	mov.b32 	%r205, -1023;
	@%p5 bra 	$L__BB0_4;
	mul.f64 	%fd210, %fd210, 0d4350000000000000;
	{
	.reg .b32 %temp; 
	mov.b64 	{%temp, %r203}, %fd210;
	}
	{
	.reg .b32 %temp; 
	mov.b64 	{%r204, %temp}, %fd210;
	}
	mov.b32 	%r205, -1077;
$L__BB0_4:
	add.s32 	%r85, %r203, -1;
	setp.gt.u32 	%p6, %r85, 2146435070;
	@%p6 bra 	$L__BB0_8;
	shr.u32 	%r88, %r203, 20;
	add.s32 	%r206, %r205, %r88;
	and.b32  	%r89, %r203, 1048575;
	or.b32  	%r90, %r89, 1072693248;
	mov.b64 	%fd211, {%r204, %r90};
	setp.lt.u32 	%p8, %r90, 1073127583;
	@%p8 bra 	$L__BB0_7;
	{
	.reg .b32 %temp; 
	mov.b64 	{%r91, %temp}, %fd211;
	}
	{
	.reg .b32 %temp; 
	mov.b64 	{%temp, %r92}, %fd211;
	}
	add.s32 	%r93, %r92, -1048576;
	mov.b64 	%fd211, {%r91, %r93};
	add.s32 	%r206, %r206, 1;
$L__BB0_7:
	add.f64 	%fd57, %fd211, 0dBFF0000000000000;
	add.f64 	%fd58, %fd211, 0d3FF0000000000000;
	rcp.approx.ftz.f64 	%fd59, %fd58;
	neg.f64 	%fd60, %fd58;
	fma.rn.f64 	%fd61, %fd60, %fd59, 0d3FF0000000000000;
	fma.rn.f64 	%fd62, %fd61, %fd61, %fd61;
	fma.rn.f64 	%fd63, %fd62, %fd59, %fd59;
	mul.f64 	%fd64, %fd57, %fd63;
	fma.rn.f64 	%fd65, %fd57, %fd63, %fd64;
	mul.f64 	%fd66, %fd65, %fd65;
	fma.rn.f64 	%fd67, %fd66, 0d3EB1380B3AE80F1E, 0d3ED0EE258B7A8B04;
	fma.rn.f64 	%fd68, %fd67, %fd66, 0d3EF3B2669F02676F;
	fma.rn.f64 	%fd69, %fd68, %fd66, 0d3F1745CBA9AB0956;
	fma.rn.f64 	%fd70, %fd69, %fd66, 0d3F3C71C72D1B5154;
	fma.rn.f64 	%fd71, %fd70, %fd66, 0d3F624924923BE72D;
	fma.rn.f64 	%fd72, %fd71, %fd66, 0d3F8999999999A3C4;
	fma.rn.f64 	%fd73, %fd72, %fd66, 0d3FB5555555555554;
	sub.f64 	%fd74, %fd57, %fd65;
	add.f64 	%fd75, %fd74, %fd74;
	neg.f64 	%fd76, %fd65;
	fma.rn.f64 	%fd77, %fd76, %fd57, %fd75;
	mul.f64 	%fd78, %fd63, %fd77;
	mul.f64 	%fd79, %fd66, %fd73;
	fma.rn.f64 	%fd80, %fd79, %fd65, %fd78;
	xor.b32  	%r94, %r206, -2147483648;
	mov.b32 	%r95, 1127219200;
	mov.b64 	%fd81, {%r94, %r95};
	sub.f64 	%fd82, %fd81, %fd1;
	fma.rn.f64 	%fd83, %fd82, 0d3FE62E42FEFA39EF, %fd65;
	fma.rn.f64 	%fd84, %fd82, 0dBFE62E42FEFA39EF, %fd83;
	sub.f64 	%fd85, %fd84, %fd65;
	sub.f64 	%fd86, %fd80, %fd85;
	fma.rn.f64 	%fd87, %fd82, 0d3C7ABC9E3B39803F, %fd86;
	add.f64 	%fd212, %fd83, %fd87;
	bra.uni 	$L__BB0_9;
$L__BB0_8:
	fma.rn.f64 	%fd56, %fd210, 0d7FF0000000000000, 0d7FF0000000000000;
	{
	.reg .b32 %temp; 
	mov.b64 	{%temp, %r86}, %fd210;
	}
	and.b32  	%r87, %r86, 2147483647;
	setp.eq.s32 	%p7, %r87, 0;
	selp.f64 	%fd212, 0dFFF0000000000000, %fd56, %p7;
$L__BB0_9:
	mov.f64 	%fd88, 0d0000000000000000;
	mov.f64 	%fd89, 0d7FF0000000000000;
	mul.rn.f64 	%fd214, %fd89, %fd88;
	xor.b64  	%rd81, %rd10, -7046029254386353131;
	add.s64 	%rd82, %rd81, -7046029254386353131;
	shr.u64 	%rd83, %rd82, 30;
	xor.b64  	%rd84, %rd83, %rd82;
	mul.lo.s64 	%rd85, %rd84, -4658895280553007687;
	shr.u64 	%rd86, %rd85, 27;
	xor.b64  	%rd87, %rd86, %rd85;
	mul.lo.s64 	%rd88, %rd87, -7723592293110705685;
	mul.f64 	%fd12, %fd212, 0dC000000000000000;
	shr.u64 	%rd89, %rd88, 31;
	cvt.u32.u64 	%r97, %rd88;
	cvt.u32.u64 	%r98, %rd89;
	xor.b32  	%r99, %r98, %r97;
	shr.u32 	%r100, %r99, 1;
	cvt.rn.f64.u32 	%fd90, %r100;
	mul.f64 	%fd91, %fd90, 0d3E00000000000000;
	mul.f64 	%fd13, %fd91, 0d401921FB54442D18;
	setp.eq.f64 	%p9, %fd13, 0d7FF0000000000000;
	mov.b32 	%r208, 1;
	@%p9 bra 	$L__BB0_13;
	mul.f64 	%fd92, %fd13, 0d3FE45F306DC9C883;
	cvt.rni.s32.f64 	%r207, %fd92;
	cvt.rn.f64.s32 	%fd93, %r207;
	fma.rn.f64 	%fd94, %fd93, 0dBFF921FB54442D18, %fd13;
	fma.rn.f64 	%fd95, %fd93, 0dBC91A62633145C00, %fd94;
	fma.rn.f64 	%fd214, %fd93, 0dB97B839A252049C0, %fd95;
	setp.ltu.f64 	%p10, %fd13, 0d41E0000000000000;
	@%p10 bra 	$L__BB0_12;
	{ // callseq 0, 0
	.param .b64 param0;
	st.param.f64 	[param0], %fd13;
	.param .align 16 .b8 retval0[16];
	call.uni (retval0), 
	__internal_trig_reduction_slowpathd, 
	(
	param0
	);
	ld.param.f64 	%fd214, [retval0];
	ld.param.b32 	%r207, [retval0+8];
	} // callseq 0
$L__BB0_12:
	add.s32 	%r208, %r207, 1;
$L__BB0_13:
	setp.lt.s32 	%p11, %r63, 1;
	shl.b32 	%r102, %r208, 6;
	cvt.u64.u32 	%rd91, %r102;
	and.b64  	%rd92, %rd91, 64;
	mov.u64 	%rd93, __cudart_sin_cos_coeffs;
	add.s64 	%rd94, %rd93, %rd92;
	mul.rn.f64 	%fd97, %fd214, %fd214;
	and.b32  	%r103, %r208, 1;
	setp.eq.b32 	%p12, %r103, 1;
	selp.f64 	%fd98, 0dBDA8FF8320FD8164, 0d3DE5DB65F9785EBA, %p12;
	ld.global.nc.v2.f64 	{%fd99, %fd100}, [%rd94];
	fma.rn.f64 	%fd101, %fd98, %fd97, %fd99;
	fma.rn.f64 	%fd102, %fd101, %fd97, %fd100;
	ld.global.nc.v2.f64 	{%fd103, %fd104}, [%rd94+16];
	fma.rn.f64 	%fd105, %fd102, %fd97, %fd103;
	fma.rn.f64 	%fd106, %fd105, %fd97, %fd104;
	ld.global.nc.v2.f64 	{%fd107, %fd108}, [%rd94+32];
	fma.rn.f64 	%fd109, %fd106, %fd97, %fd107;
	fma.rn.f64 	%fd110, %fd109, %fd97, %fd108;
	fma.rn.f64 	%fd111, %fd110, %fd214, %fd214;
	fma.rn.f64 	%fd112, %fd110, %fd97, 0d3FF0000000000000;
	selp.f64 	%fd113, %fd112, %fd111, %p12;
	and.b32  	%r104, %r208, 2;
	setp.eq.s32 	%p13, %r104, 0;
	mov.f64 	%fd114, 0d0000000000000000;
	sub.f64 	%fd115, %fd114, %fd113;
	selp.f64 	%fd116, %fd113, %fd115, %p13;
	sqrt.rn.f64 	%fd117, %fd12;
	mul.f64 	%fd18, %fd117, %fd116;
	mov.b64 	%rd164, 0;
	mov.u64 	%rd162, %rd164;
	@%p11 bra 	$L__BB0_50;
	ld.param.u64 	%rd157, [fault_tree_mc_kernel_param_0];
	neg.s32 	%r210, %r63;
	cvta.to.global.u64 	%rd160, %rd157;
	mov.b32 	%r211, 0;
	mov.b32 	%r209, -64;
	mov.b64 	%rd161, 0;
	mov.b64 	%rd159, 4354685564936845354;
	mov.u64 	%rd162, %rd161;
	mov.u64 	%rd164, %rd161;
$L__BB0_15:
	xor.b64  	%rd97, %rd159, %rd10;
	add.s64 	%rd98, %rd97, -7046029254386353131;
	shr.u64 	%rd99, %rd98, 30;
	xor.b64  	%rd100, %rd99, %rd98;
	mul.lo.s64 	%rd101, %rd100, -4658895280553007687;
	shr.u64 	%rd102, %rd101, 27;
	xor.b64  	%rd103, %rd102, %rd101;
	mul.lo.s64 	%rd104, %rd103, -7723592293110705685;
	shr.u64 	%rd105, %rd104, 31;
	cvt.u32.u64 	%r108, %rd104;
	cvt.u32.u64 	%r109, %rd105;
	xor.b32  	%r110, %r109, %r108;
	shr.u32 	%r111, %r110, 1;
	cvt.rn.f64.u32 	%fd118, %r111;
	mul.f64 	%fd19, %fd118, 0d3E00000000000000;
	ld.global.nc.u32 	%r107, [%rd160];
	setp.eq.s32 	%p14, %r107, 1;
	@%p14 bra 	$L__BB0_18;
	setp.ne.s32 	%p15, %r107, 0;
	@%p15 bra 	$L__BB0_28;
	mul.wide.u32 	%rd108, %r211, 8;
	add.s64 	%rd109, %rd1, %rd108;
	ld.global.nc.f64 	%fd163, [%rd109];
	setp.lt.f64 	%p24, %fd19, %fd163;
	@%p24 bra 	$L__BB0_46;
	bra.uni 	$L__BB0_49;
$L__BB0_18:
	mul.wide.u32 	%rd106, %r211, 8;
	add.s64 	%rd107, %rd1, %rd106;
	ld.global.nc.f64 	%fd119, [%rd107];
	ld.global.nc.f64 	%fd120, [%rd107+8];
	fma.rn.f64 	%fd20, %fd18, %fd120, %fd119;
	setp.ltu.f64 	%p16, %fd20, 0d0000000000000000;
	@%p16 bra 	$L__BB0_23;
	neg.f64 	%fd121, %fd20;
	fma.rn.f64 	%fd122, %fd20, 0dBFF71547652B82FE, 0d4338000000000000;
	{
	.reg .b32 %temp; 
	mov.b64 	{%r26, %temp}, %fd122;
	}
	mov.f64 	%fd123, 0dC338000000000000;
	add.rn.f64 	%fd124, %fd122, %fd123;
	fma.rn.f64 	%fd125, %fd124, 0dBFE62E42FEFA39EF, %fd121;
	fma.rn.f64 	%fd126, %fd124, 0dBC7ABC9E3B39803F, %fd125;
	fma.rn.f64 	%fd127, %fd126, 0d3E5ADE1569CE2BDF, 0d3E928AF3FCA213EA;
	fma.rn.f64 	%fd128, %fd127, %fd126, 0d3EC71DEE62401315;
	fma.rn.f64 	%fd129, %fd128, %fd126, 0d3EFA01997C89EB71;
	fma.rn.f64 	%fd130, %fd129, %fd126, 0d3F2A01A014761F65;
	fma.rn.f64 	%fd131, %fd130, %fd126, 0d3F56C16C1852B7AF;
	fma.rn.f64 	%fd132, %fd131, %fd126, 0d3F81111111122322;
	fma.rn.f64 	%fd133, %fd132, %fd126, 0d3FA55555555502A1;
	fma.rn.f64 	%fd134, %fd133, %fd126, 0d3FC5555555555511;
	fma.rn.f64 	%fd135, %fd134, %fd126, 0d3FE000000000000B;
	fma.rn.f64 	%fd136, %fd135, %fd126, 0d3FF0000000000000;
	fma.rn.f64 	%fd137, %fd136, %fd126, 0d3FF0000000000000;
	{
	.reg .b32 %temp; 
	mov.b64 	{%r27, %temp}, %fd137;
	}
	{
	.reg .b32 %temp; 
	mov.b64 	{%temp, %r28}, %fd137;
	}
	shl.b32 	%r112, %r26, 20;
	add.s32 	%r113, %r112, %r28;
	mov.b64 	%fd215, {%r27, %r113};
	{
	.reg .b32 %temp; 
	mov.b64 	{%temp, %r114}, %fd121;
	}
	mov.b32 	%f3, %r114;
	abs.f32 	%f1, %f3;
	setp.lt.f32 	%p17, %f1, 0f4086232B;
	@%p17 bra 	$L__BB0_22;
	setp.gt.f64 	%p18, %fd20, 0d0000000000000000;
	mov.f64 	%fd138, 0d7FF0000000000000;
	sub.f64 	%fd139, %fd138, %fd20;
	selp.f64 	%fd215, 0d0000000000000000, %fd139, %p18;
	setp.geu.f32 	%p19, %f1, 0f40874800;
	@%p19 bra 	$L__BB0_22;
	shr.u32 	%r115, %r26, 31;
	add.s32 	%r116, %r26, %r115;
	shr.s32 	%r117, %r116, 1;
	shl.b32 	%r118, %r117, 20;
	add.s32 	%r119, %r28, %r118;
	mov.b64 	%fd140, {%r27, %r119};
	sub.s32 	%r120, %r26, %r117;
	shl.b32 	%r121, %r120, 20;
	add.s32 	%r122, %r121, 1072693248;
	mov.b32 	%r123, 0;
	mov.b64 	%fd141, {%r123, %r122};
	mul.f64 	%fd215, %fd141, %fd140;
$L__BB0_22:
	add.f64 	%fd142, %fd215, 0d3FF0000000000000;
	rcp.rn.f64 	%fd217, %fd142;
	bra.uni 	$L__BB0_27;
$L__BB0_23:
	fma.rn.f64 	%fd143, %fd20, 0d3FF71547652B82FE, 0d4338000000000000;
	{
	.reg .b32 %temp; 
	mov.b64 	{%r29, %temp}, %fd143;
	}
	mov.f64 	%fd144, 0dC338000000000000;
	add.rn.f64 	%fd145, %fd143, %fd144;
	fma.rn.f64 	%fd146, %fd145, 0dBFE62E42FEFA39EF, %fd20;
	fma.rn.f64 	%fd147, %fd145, 0dBC7ABC9E3B39803F, %fd146;
	fma.rn.f64 	%fd148, %fd147, 0d3E5ADE1569CE2BDF, 0d3E928AF3FCA213EA;
	fma.rn.f64 	%fd149, %fd148, %fd147, 0d3EC71DEE62401315;
	fma.rn.f64 	%fd150, %fd149, %fd147, 0d3EFA01997C89EB71;
	fma.rn.f64 	%fd151, %fd150, %fd147, 0d3F2A01A014761F65;
	fma.rn.f64 	%fd152, %fd151, %fd147, 0d3F56C16C1852B7AF;
	fma.rn.f64 	%fd153, %fd152, %fd147, 0d3F81111111122322;
	fma.rn.f64 	%fd154, %fd153, %fd147, 0d3FA55555555502A1;
	fma.rn.f64 	%fd155, %fd154, %fd147, 0d3FC5555555555511;
	fma.rn.f64 	%fd156, %fd155, %fd147, 0d3FE000000000000B;
	fma.rn.f64 	%fd157, %fd156, %fd147, 0d3FF0000000000000;
	fma.rn.f64 	%fd158, %fd157, %fd147, 0d3FF0000000000000;
	{
	.reg .b32 %temp; 
	mov.b64 	{%r30, %temp}, %fd158;
	}
	{
	.reg .b32 %temp; 
	mov.b64 	{%temp, %r31}, %fd158;
	}
	shl.b32 	%r124, %r29, 20;
	add.s32 	%r125, %r124, %r31;
	mov.b64 	%fd216, {%r30, %r125};
	{
	.reg .b32 %temp; 
	mov.b64 	{%temp, %r126}, %fd20;
	}
	mov.b32 	%f4, %r126;
	abs.f32 	%f2, %f4;
	setp.lt.f32 	%p20, %f2, 0f4086232B;
	@%p20 bra 	$L__BB0_26;
	setp.lt.f64 	%p21, %fd20, 0d0000000000000000;
	add.f64 	%fd159, %fd20, 0d7FF0000000000000;
	selp.f64 	%fd216, 0d0000000000000000, %fd159, %p21;
	setp.geu.f32 	%p22, %f2, 0f40874800;
	@%p22 bra 	$L__BB0_26;
	shr.u32 	%r127, %r29, 31;
	add.s32 	%r128, %r29, %r127;
	shr.s32 	%r129, %r128, 1;
	shl.b32 	%r130, %r129, 20;
	add.s32 	%r131, %r31, %r130;
	mov.b64 	%fd160, {%r30, %r131};
	sub.s32 	%r132, %r29, %r129;
	shl.b32 	%r133, %r132, 20;
	add.s32 	%r134, %r133, 1072693248;
	mov.b32 	%r135, 0;
	mov.b64 	%fd161, {%r135, %r134};
	mul.f64 	%fd216, %fd161, %fd160;
$L__BB0_26:
	add.f64 	%fd162, %fd216, 0d3FF0000000000000;
	div.rn.f64 	%fd217, %fd216, %fd162;
$L__BB0_27:
	setp.lt.f64 	%p23, %fd19, %fd217;
	@%p23 bra 	$L__BB0_46;
	bra.uni 	$L__BB0_49;
$L__BB0_28:
	mul.wide.u32 	%rd110, %r211, 8;
	add.s64 	%rd111, %rd1, %rd110;
	ld.global.nc.f64 	%fd32, [%rd111];
	ld.global.nc.f64 	%fd33, [%rd111+8];
	ld.global.nc.f64 	%fd34, [%rd111+16];
	max.f64 	%fd218, %fd19, 0d39B4484BFEEBC2A0;
	{
	.reg .b32 %temp; 
	mov.b64 	{%temp, %r212}, %fd218;
	}
	{
	.reg .b32 %temp; 
	mov.b64 	{%r213, %temp}, %fd218;
	}
	setp.gt.s32 	%p25, %r212, 1048575;
	mov.b32 	%r214, -1023;
	@%p25 bra 	$L__BB0_30;
	mul.f64 	%fd218, %fd218, 0d4350000000000000;
	{
	.reg .b32 %temp; 
	mov.b64 	{%temp, %r212}, %fd218;
	}
	{
	.reg .b32 %temp; 
	mov.b64 	{%r213, %temp}, %fd218;
	}
	mov.b32 	%r214, -1077;
$L__BB0_30:
	add.s32 	%r138, %r212, -1;
	setp.gt.u32 	%p26, %r138, 2146435070;
	@%p26 bra 	$L__BB0_34;
	shr.u32 	%r141, %r212, 20;
	add.s32 	%r215, %r214, %r141;
	and.b32  	%r142, %r212, 1048575;
	or.b32  	%r143, %r142, 1072693248;
	mov.b64 	%fd219, {%r213, %r143};
	setp.lt.u32 	%p28, %r143, 1073127583;
	@%p28 bra 	$L__BB0_33;
	{
	.reg .b32 %temp; 
	mov.b64 	{%r144, %temp}, %fd219;
	}
	{
	.reg .b32 %temp; 
	mov.b64 	{%temp, %r145}, %fd219;
	}
	add.s32 	%r146, %r145, -1048576;
	mov.b64 	%fd219, {%r144, %r146};
	add.s32 	%r215, %r215, 1;
$L__BB0_33:
	add.f64 	%fd165, %fd219, 0dBFF0000000000000;
	add.f64 	%fd166, %fd219, 0d3FF0000000000000;
	rcp.approx.ftz.f64 	%fd167, %fd166;
	neg.f64 	%fd168, %fd166;
	fma.rn.f64 	%fd169, %fd168, %fd167, 0d3FF0000000000000;
	fma.rn.f64 	%fd170, %fd169, %fd169, %fd169;
	fma.rn.f64 	%fd171, %fd170, %fd167, %fd167;
	mul.f64 	%fd172, %fd165, %fd171;
	fma.rn.f64 	%fd173, %fd165, %fd171, %fd172;
	mul.f64 	%fd174, %fd173, %fd173;
	fma.rn.f64 	%fd175, %fd174, 0d3EB1380B3AE80F1E, 0d3ED0EE258B7A8B04;
	fma.rn.f64 	%fd176, %fd175, %fd174, 0d3EF3B2669F02676F;
	fma.rn.f64 	%fd177, %fd176, %fd174, 0d3F1745CBA9AB0956;
	fma.rn.f64 	%fd178, %fd177, %fd174, 0d3F3C71C72D1B5154;
	fma.rn.f64 	%fd179, %fd178, %fd174, 0d3F624924923BE72D;
	fma.rn.f64 	%fd180, %fd179, %fd174, 0d3F8999999999A3C4;
	fma.rn.f64 	%fd181, %fd180, %fd174, 0d3FB5555555555554;
	sub.f64 	%fd182, %fd165, %fd173;
	add.f64 	%fd183, %fd182, %fd182;
	neg.f64 	%fd184, %fd173;
	fma.rn.f64 	%fd185, %fd184, %fd165, %fd183;
	mul.f64 	%fd186, %fd171, %fd185;
	mul.f64 	%fd187, %fd174, %fd181;
	fma.rn.f64 	%fd188, %fd187, %fd173, %fd186;
	xor.b32  	%r147, %r215, -2147483648;
	mov.b32 	%r148, 1127219200;
	mov.b64 	%fd189, {%r147, %r148};
	sub.f64 	%fd190, %fd189, %fd1;
	fma.rn.f64 	%fd191, %fd190, 0d3FE62E42FEFA39EF, %fd173;
	fma.rn.f64 	%fd192, %fd190, 0dBFE62E42FEFA39EF, %fd191;
	sub.f64 	%fd193, %fd192, %fd173;
	sub.f64 	%fd194, %fd188, %fd193;
	fma.rn.f64 	%fd195, %fd190, 0d3C7ABC9E3B39803F, %fd194;
	add.f64 	%fd220, %fd191, %fd195;
	bra.uni 	$L__BB0_35;
$L__BB0_34:
	fma.rn.f64 	%fd164, %fd218, 0d7FF0000000000000, 0d7FF0000000000000;
	{
	.reg .b32 %temp; 
	mov.b64 	{%temp, %r139}, %fd218;
	}
	and.b32  	%r140, %r139, 2147483647;
	setp.eq.s32 	%p27, %r140, 0;
	selp.f64 	%fd220, 0dFFF0000000000000, %fd164, %p27;
$L__BB0_35:
	neg.f64 	%fd44, %fd220;
	rcp.rn.f64 	%fd45, %fd32;
	{
	.reg .b32 %temp; 
	mov.b64 	{%temp, %r42}, %fd44;
	}
	{
	.reg .b32 %temp; 
	mov.b64 	{%temp, %r43}, %fd45;
	}
	shr.u32 	%r149, %r43, 20;
	and.b32  	%r150, %r149, 2047;
	add.s32 	%r151, %r150, -1012;
	mov.b64 	%rd112, %fd45;
	shl.b64 	%rd17, %rd112, %r151;
	setp.eq.s64 	%p3, %rd17, -9223372036854775808;
	abs.f64 	%fd46, %fd220;
	setp.neu.f64 	%p29, %fd220, 0d0000000000000000;
	@%p29 bra 	$L__BB0_37;
	setp.eq.s64 	%p32, %rd17, -9223372036854775808;
	abs.f64 	%fd204, %fd45;
	setp.neu.f64 	%p33, %fd204, 0d3FE0000000000000;
	and.pred  	%p3, %p33, %p32;
	selp.b32 	%r152, %r42, 0, %p3;
	setp.lt.s32 	%p34, %r43, 0;
	or.b32  	%r153, %r152, 2146435072;
	selp.b32 	%r154, %r153, %r152, %p34;
	mov.b32 	%r155, 0;
	mov.b64 	%fd222, {%r155, %r154};
	bra.uni 	$L__BB0_38;
$L__BB0_37:
	{ // callseq 1, 0
	.param .b64 param0;
	st.param.f64 	[param0], %fd46;
	.param .b64 param1;
	st.param.f64 	[param1], %fd45;
	.param .b64 retval0;
	call.uni (retval0), 
	__internal_accurate_pow, 
	(
	param0, 
	param1
	);
	ld.param.f64 	%fd196, [retval0];
	} // callseq 1
	setp.lt.s32 	%p30, %r42, 0;
	cvt.rzi.f64.f64 	%fd198, %fd45;
	setp.neu.f64 	%p31, %fd45, %fd198;
	neg.f64 	%fd200, %fd196;
	selp.f64 	%fd201, %fd200, %fd196, %p3;
	selp.f64 	%fd202, %fd201, %fd196, %p30;
	selp.f64 	%fd203, 0dFFF8000000000000, %fd202, %p31;
	selp.f64 	%fd222, %fd203, %fd202, %p30;
$L__BB0_38:
	sub.f64 	%fd205, %fd45, %fd220;
	{
	.reg .b32 %temp; 
	mov.b64 	{%temp, %r156}, %fd205;
	}
	and.b32  	%r157, %r156, 2146435072;
	setp.ne.s32 	%p35, %r157, 2146435072;
	@%p35 bra 	$L__BB0_45;
	setp.num.f64 	%p36, %fd220, %fd220;
	setp.num.f64 	%p37, %fd45, %fd45;
	and.pred  	%p38, %p36, %p37;
	@%p38 bra 	$L__BB0_41;
	add.rn.f64 	%fd222, %fd44, %fd45;
	bra.uni 	$L__BB0_45;
$L__BB0_41:
	abs.f64 	%fd206, %fd45;
	setp.neu.f64 	%p39, %fd206, 0d7FF0000000000000;
	@%p39 bra 	$L__BB0_43;
	setp.gt.f64 	%p44, %fd46, 0d3FF0000000000000;
	selp.b32 	%r165, 2146435072, 0, %p44;
	setp.lt.s32 	%p45, %r43, 0;
	xor.b32  	%r166, %r165, 2146435072;
	selp.b32 	%r167, %r166, %r165, %p45;
	setp.eq.f64 	%p46, %fd220, 0d3FF0000000000000;
	selp.b32 	%r168, 1072693248, %r167, %p46;
	mov.b32 	%r169, 0;
	mov.b64 	%fd222, {%r169, %r168};
	bra.uni 	$L__BB0_45;
$L__BB0_43:
	setp.neu.f64 	%p40, %fd46, 0d7FF0000000000000;
	@%p40 bra 	$L__BB0_45;
	setp.lt.s32 	%p41, %r42, 0;
	setp.lt.s32 	%p42, %r43, 0;
	selp.b32 	%r158, 0, 2146435072, %p42;
	and.b32  	%r159, %r43, 2147483647;
	setp.ne.s32 	%p43, %r159, 1071644672;
	or.b32  	%r160, %r158, -2147483648;
	selp.b32 	%r161, %r160, %r158, %p43;
	selp.b32 	%r162, %r161, %r158, %p3;
	selp.b32 	%r163, %r162, %r158, %p41;
	mov.b32 	%r164, 0;
	mov.b64 	%fd222, {%r164, %r163};
$L__BB0_45:
	setp.eq.f64 	%p47, %fd220, 0dBFF0000000000000;
	setp.eq.f64 	%p48, %fd45, 0d0000000000000000;
	selp.f64 	%fd207, 0d3FF0000000000000, %fd222, %p48;
	selp.f64 	%fd208, 0d3FF0000000000000, %fd207, %p47;
	mul.f64 	%fd209, %fd33, %fd208;
	setp.gtu.f64 	%p49, %fd209, %fd34;
	@%p49 bra 	$L__BB0_49;
$L__BB0_46:
	add.s32 	%r170, %r209, 64;
	setp.gt.u32 	%p50, %r170, 63;
	@%p50 bra 	$L__BB0_48;
	cvt.u32.u64 	%r171, %rd161;
	mov.b64 	%rd115, 1;
	shl.b64 	%rd116, %rd115, %r171;
	or.b64  	%rd164, %rd116, %rd164;
	bra.uni 	$L__BB0_49;
$L__BB0_48:
	mov.b64 	%rd113, 1;
	shl.b64 	%rd114, %rd113, %r209;
	or.b64  	%rd162, %rd114, %rd162;
$L__BB0_49:
	add.s32 	%r211, %r211, 3;
	add.s32 	%r210, %r210, 1;
	setp.ne.s32 	%p51, %r210, 0;
	add.s32 	%r209, %r209, 1;
	add.s64 	%rd161, %rd161, 1;
	add.s64 	%rd160, %rd160, 4;
	add.s64 	%rd159, %rd159, -7046029254386353131;
	@%p51 bra 	$L__BB0_15;
$L__BB0_50:
	setp.gt.s32 	%p52, %r64, 64;
	@%p52 bra 	$L__BB0_108;
	setp.lt.s32 	%p53, %r64, 1;
	mov.b64 	%rd169, 0;
	@%p53 bra 	$L__BB0_65;
	mov.b64 	%rd169, 0;
	mov.b32 	%r216, 0;
$L__BB0_53:
	cvt.u64.u32 	%rd28, %r216;
	mul.wide.u32 	%rd119, %r216, 4;
	add.s64 	%rd120, %rd7, %rd119;
	ld.global.nc.u32 	%r48, [%rd120];
	setp.ne.s32 	%p54, %r48, 0;
	@%p54 bra 	$L__BB0_57;
	shl.b64 	%rd131, %rd28, 2;
	add.s64 	%rd132, %rd9, %rd131;
	ld.global.nc.u32 	%r181, [%rd132];
	cvt.s64.s32 	%rd29, %r181;
	setp.gt.s64 	%p64, %rd29, 63;
	@%p64 bra 	$L__BB0_56;
	cvt.u32.u64 	%r185, %rd29;
	shr.u64 	%rd134, %rd164, %r185;
	cvt.u32.u64 	%r186, %rd134;
	and.b32  	%r219, %r186, 1;
	bra.uni 	$L__BB0_64;
$L__BB0_56:
	cvt.u32.u64 	%r182, %rd29;
	add.s32 	%r183, %r182, -64;
	shr.u64 	%rd133, %rd162, %r183;
	cvt.u32.u64 	%r184, %rd133;
	and.b32  	%r219, %r184, 1;
	bra.uni 	$L__BB0_64;
$L__BB0_57:
	shl.b64 	%rd121, %rd28, 2;
	add.s64 	%rd122, %rd8, %rd121;
	ld.global.nc.u32 	%r217, [%rd122];
	ld.global.nc.u32 	%r52, [%rd122+4];
	setp.eq.s32 	%p55, %r48, 1;
	@%p55 bra 	$L__BB0_59;
	setp.ge.s32 	%p56, %r217, %r52;
	mov.b32 	%r173, 0;
	mov.u32 	%r219, %r173;
	@%p56 bra 	$L__BB0_64;
	bra.uni 	$L__BB0_63;
$L__BB0_59:
	setp.ge.s32 	%p60, %r217, %r52;
	mov.b32 	%r177, 1;
	mov.u32 	%r219, %r177;
	@%p60 bra 	$L__BB0_64;
	bra.uni 	$L__BB0_61;
$L__BB0_60:
	add.s32 	%r217, %r217, 1;
	setp.eq.s32 	%p63, %r217, %r52;
	mov.u32 	%r219, %r177;
	@%p63 bra 	$L__BB0_64;
$L__BB0_61:
	mul.wide.s32 	%rd127, %r217, 4;
	add.s64 	%rd128, %rd2, %rd127;
	ld.global.nc.u32 	%r179, [%rd128];
	shr.u64 	%rd129, %rd169, %r179;
	and.b64  	%rd130, %rd129, 1;
	setp.eq.b64 	%p61, %rd130, 1;
	not.pred 	%p62, %p61;
	mov.b32 	%r219, 0;
	@%p62 bra 	$L__BB0_64;
	bra.uni 	$L__BB0_60;
$L__BB0_62:
	add.s32 	%r217, %r217, 1;
	setp.eq.s32 	%p59, %r217, %r52;
	mov.u32 	%r219, %r173;
	@%p59 bra 	$L__BB0_64;
$L__BB0_63:
	mul.wide.s32 	%rd123, %r217, 4;
	add.s64 	%rd124, %rd2, %rd123;
	ld.global.nc.u32 	%r175, [%rd124];
	shr.u64 	%rd125, %rd169, %r175;
	and.b64  	%rd126, %rd125, 1;
	setp.eq.b64 	%p57, %rd126, 1;
	not.pred 	%p58, %p57;
	mov.b32 	%r219, 1;
	@%p58 bra 	$L__BB0_62;
$L__BB0_64:
	cvt.u32.u64 	%r187, %rd28;
	setp.eq.s32 	%p65, %r219, 0;
	mov.b64 	%rd135, 1;
	shl.b64 	%rd136, %rd135, %r187;
	selp.b64 	%rd137, 0, %rd136, %p65;
	or.b64  	%rd169, %rd137, %rd169;
	add.s32 	%r216, %r187, 1;
	setp.ne.s32 	%p66, %r216, %r64;
	@%p66 bra 	$L__BB0_53;
$L__BB0_65:
	and.b64  	%rd138, %rd169, %rd6;
	setp.eq.s64 	%p67, %rd138, 0;
	@%p67 bra 	$L__BB0_108;
	ld.param.u64 	%rd158, [fault_tree_mc_kernel_param_6];
	setp.lt.s32 	%p68, %r63, 1;
	cvta.to.global.u64 	%rd139, %rd158;
	atom.global.add.u64 	%rd140, [%rd139], 1;
	@%p68 bra 	$L__BB0_108;
	setp.lt.u32 	%p69, %r63, 4;
	mov.b32 	%r221, 0;
	@%p69 bra 	$L__BB0_90;
	mov.b32 	%r220, 0;
$L__BB0_69:
	setp.gt.u32 	%p70, %r220, 63;
	@%p70 bra 	$L__BB0_71;
	shr.u64 	%rd170, %rd164, %r220;
	bra.uni 	$L__BB0_72;
$L__BB0_71:
	add.s32 	%r190, %r220, -64;
	shr.u64 	%rd170, %rd162, %r190;
$L__BB0_72:
	and.b64  	%rd141, %rd170, 1;
	setp.eq.b64 	%p71, %rd141, 1;
	not.pred 	%p72, %p71;
	mul.wide.u32 	%rd142, %r220, 8;
	add.s64 	%rd35, %rd3, %rd142;
	@%p72 bra 	$L__BB0_74;
	atom.global.add.u64 	%rd143, [%rd35], 1;
$L__BB0_74:
	setp.lt.u32 	%p73, %r220, 63;
	@%p73 bra 	$L__BB0_76;
	add.s32 	%r191, %r220, -63;
	shr.u64 	%rd171, %rd162, %r191;
	bra.uni 	$L__BB0_77;
$L__BB0_76:
	add.s32 	%r192, %r220, 1;
	shr.u64 	%rd171, %rd164, %r192;
$L__BB0_77:
	and.b64  	%rd144, %rd171, 1;
	setp.eq.b64 	%p74, %rd144, 1;
	not.pred 	%p75, %p74;
	@%p75 bra 	$L__BB0_79;
	atom.global.add.u64 	%rd145, [%rd35+8], 1;
$L__BB0_79:
	setp.lt.u32 	%p76, %r220, 62;
	@%p76 bra 	$L__BB0_81;
	add.s32 	%r193, %r220, -62;
	shr.u64 	%rd172, %rd162, %r193;
	bra.uni 	$L__BB0_82;
$L__BB0_81:
	add.s32 	%r194, %r220, 2;
	shr.u64 	%rd172, %rd164, %r194;
$L__BB0_82:
	and.b64  	%rd146, %rd172, 1;
	setp.eq.b64 	%p77, %rd146, 1;
	not.pred 	%p78, %p77;
	@%p78 bra 	$L__BB0_84;
	atom.global.add.u64 	%rd147, [%rd35+16], 1;
$L__BB0_84:
	setp.lt.u32 	%p79, %r220, 61;
	@%p79 bra 	$L__BB0_86;
	add.s32 	%r195, %r220, -61;
	shr.u64 	%rd173, %rd162, %r195;
	bra.uni 	$L__BB0_87;
$L__BB0_86:
	add.s32 	%r196, %r220, 3;
	shr.u64 	%rd173, %rd164, %r196;
$L__BB0_87:
	and.b64  	%rd148, %rd173, 1;
	setp.eq.b64 	%p80, %rd148, 1;
	not.pred 	%p81, %p80;
	@%p81 bra 	$L__BB0_89;
	atom.global.add.u64 	%rd149, [%rd35+24], 1;
$L__BB0_89:
	add.s32 	%r220, %r220, 4;
	setp.ne.s32 	%p82, %r220, %r5;
	mov.u32 	%r221, %r5;
	@%p82 bra 	$L__BB0_69;
$L__BB0_90:
	setp.eq.s32 	%p83, %r4, 0;
	@%p83 bra 	$L__BB0_108;
	setp.lt.u32 	%p84, %r221, 64;
	@%p84 bra 	$L__BB0_93;
	add.s32 	%r197, %r221, -64;
	shr.u64 	%rd174, %rd162, %r197;
	bra.uni 	$L__BB0_94;
$L__BB0_93:
	shr.u64 	%rd174, %rd164, %r221;
$L__BB0_94:
	and.b64  	%rd150, %rd174, 1;
	setp.eq.b64 	%p85, %rd150, 1;
	not.pred 	%p86, %p85;
	mul.wide.u32 	%rd151, %r221, 8;
	add.s64 	%rd48, %rd3, %rd151;
	@%p86 bra 	$L__BB0_96;
	atom.global.add.u64 	%rd152, [%rd48], 1;
$L__BB0_96:
	setp.eq.s32 	%p87, %r4, 1;
	@%p87 bra 	$L__BB0_108;
	setp.lt.u32 	%p88, %r221, 63;
	@%p88 bra 	$L__BB0_99;
	add.s32 	%r198, %r221, -63;
	shr.u64 	%rd175, %rd162, %r198;
	bra.uni 	$L__BB0_100;
$L__BB0_99:
	add.s32 	%r199, %r221, 1;
	shr.u64 	%rd175, %rd164, %r199;
$L__BB0_100:
	and.b64  	%rd153, %rd175, 1;
	setp.eq.b64 	%p89, %rd153, 1;
	not.pred 	%p90, %p89;
	@%p90 bra 	$L__BB0_102;
	atom.global.add.u64 	%rd154, [%rd48+8], 1;
$L__BB0_102:
	setp.eq.s32 	%p91, %r4, 2;
	@%p91 bra 	$L__BB0_108;
	setp.lt.u32 	%p92, %r221, 62;
	@%p92 bra 	$L__BB0_105;
	add.s32 	%r200, %r221, -62;
	shr.u64 	%rd176, %rd162, %r200;
	bra.uni 	$L__BB0_106;
$L__BB0_105:
	add.s32 	%r201, %r221, 2;
	shr.u64 	%rd176, %rd164, %r201;
$L__BB0_106:
	and.b64  	%rd155, %rd176, 1;
	setp.eq.b64 	%p93, %rd155, 1;
	not.pred 	%p94, %p93;
	@%p94 bra 	$L__BB0_108;
	atom.global.add.u64 	%rd156, [%rd48+16], 1;
$L__BB0_108:
	add.s32 	%r202, %r202, %r3;
	setp.lt.s32 	%p95, %r202, %r70;
	@%p95 bra 	$L__BB0_2;
$L__BB0_109:
	ret;

}
.func  (.param .align 16 .b8 func_retval0[16]) __internal_trig_reduction_slowpathd(
	.param .b64 __internal_trig_reduction_slowpathd_param_0
)
{
	.local .align 8 .b8 	__local_depot1[40];
	.reg .b64 	%SP;
	.reg .b64 	%SPL;
	.reg .pred 	%p<10>;
	.reg .b32 	%r<47>;
	.reg .b64 	%rd<74>;
	.reg .b64 	%fd<5>;

	mov.u64 	%SPL, __local_depot1;
	ld.param.f64 	%fd4, [__internal_trig_reduction_slowpathd_param_0];
	add.u64 	%rd1, %SPL, 0;
	{
	.reg .b32 %temp; 
	mov.b64 	{%temp, %r1}, %fd4;
	}
	shr.u32 	%r2, %r1, 20;
	and.b32  	%r3, %r2, 2047;
	setp.eq.s32 	%p1, %r3, 2047;
	mov.b32 	%r46, 0;
	@%p1 bra 	$L__BB1_9;
	add.s32 	%r20, %r3, -1024;
	mov.b64 	%rd20, %fd4;
	shl.b64 	%rd2, %rd20, 11;
	shr.u32 	%r4, %r20, 6;
	sub.s32 	%r45, 15, %r4;
	sub.s32 	%r21, 19, %r4;
	setp.lt.u32 	%p2, %r20, 128;
	selp.b32 	%r6, 18, %r21, %p2;
	setp.ge.s32 	%p3, %r45, %r6;
	mov.b64 	%rd70, 0;
	@%p3 bra 	$L__BB1_4;
	add.s32 	%r23, %r6, %r4;
	neg.s32 	%r43, %r23;
	or.b64  	%rd3, %rd2, -9223372036854775808;
	mov.b64 	%rd70, 0;
	mov.b32 	%r42, 0;
	mov.u64 	%rd25, __cudart_i2opi_d;
	mov.u32 	%r44, %r45;
$L__BB1_3:
	.pragma "nounroll";
	mul.wide.s32 	%rd22, %r42, 8;
	add.s64 	%rd23, %rd1, %rd22;
	mul.wide.s32 	%rd24, %r44, 8;
	add.s64 	%rd26, %rd25, %rd24;
	ld.global.nc.u64 	%rd27, [%rd26];
	{
	.reg .u32 %r0, %r1, %r2, %r3, %alo, %ahi, %blo, %bhi, %clo, %chi;
	mov.b64 	{%alo,%ahi}, %rd27;
	mov.b64 	{%blo,%bhi}, %rd3;
	mov.b64 	{%clo,%chi}, %rd70;
	mad.lo.cc.u32 	%r0, %alo, %blo, %clo;
	madc.hi.cc.u32 	%r1, %alo, %blo, %chi;
	madc.hi.u32 	%r2, %alo, %bhi, 0;
	mad.lo.cc.u32 	%r1, %alo, %bhi, %r1;
	madc.hi.cc.u32 	%r2, %ahi, %blo, %r2;
	madc.hi.u32 	%r3, %ahi, %bhi, 0;
	mad.lo.cc.u32 	%r1, %ahi, %blo, %r1;
	madc.lo.cc.u32 	%r2, %ahi, %bhi, %r2;
	addc.u32 	%r3, %r3, 0;
	mov.b64 	%rd28, {%r0,%r1};
	mov.b64 	%rd70, {%r2,%r3};
	}
	st.local.u64 	[%rd23], %rd28;
	add.s32 	%r44, %r44, 1;
	add.s32 	%r43, %r43, 1;
	add.s32 	%r42, %r42, 1;
	setp.ne.s32 	%p4, %r43, -15;
	mov.u32 	%r45, %r6;
	@%p4 bra 	$L__BB1_3;
$L__BB1_4:
	cvt.s64.s32 	%rd29, %r45;
	cvt.u64.u32 	%rd30, %r4;
	add.s64 	%rd31, %rd30, %rd29;
	shl.b64 	%rd32, %rd31, 3;
	add.s64 	%rd33, %rd1, %rd32;
	st.local.u64 	[%rd33+-120], %rd70;
	and.b32  	%r15, %r2, 63;
	ld.local.u64 	%rd72, [%rd1+16];
	ld.local.u64 	%rd71, [%rd1+24];
	setp.eq.s32 	%p5, %r15, 0;
	@%p5 bra 	$L__BB1_6;
	shl.b64 	%rd34, %rd71, %r15;
	shr.u64 	%rd35, %rd72, 1;
	xor.b32  	%r24, %r15, 63;
	shr.u64 	%rd36, %rd35, %r24;
	or.b64  	%rd71, %rd34, %rd36;
	ld.local.u64 	%rd37, [%rd1+8];
	shl.b64 	%rd38, %rd72, %r15;
	shr.u64 	%rd39, %rd37, 1;
	shr.u64 	%rd40, %rd39, %r24;
	or.b64  	%rd72, %rd38, %rd40;
$L__BB1_6:
	and.b32  	%r25, %r1, -2147483648;
	shr.u64 	%rd41, %rd71, 62;
	cvt.u32.u64 	%r26, %rd41;
	mov.b64 	{%r27, %r28}, %rd71;
	mov.b64 	{%r29, %r30}, %rd72;
	shf.l.wrap.b32 	%r31, %r30, %r27, 2;
	shf.l.wrap.b32 	%r32, %r27, %r28, 2;
	mov.b64 	%rd42, {%r31, %r32};
	shl.b64 	%rd43, %rd72, 2;
	shr.u64 	%rd44, %rd42, 63;
	cvt.u32.u64 	%r33, %rd44;
	add.s32 	%r34, %r33, %r26;
	setp.eq.s32 	%p6, %r25, 0;
	neg.s32 	%r35, %r34;
	selp.b32 	%r46, %r34, %r35, %p6;
	setp.gt.s64 	%p7, %rd42, -1;
	mov.b64 	%rd45, 0;
	{
	.reg .u32 %r0, %r1, %r2, %r3, %a0, %a1, %a2, %a3, %b0, %b1, %b2, %b3;
	mov.b64 	{%a0,%a1}, %rd45;
	mov.b64 	{%a2,%a3}, %rd45;
	mov.b64 	{%b0,%b1}, %rd43;
	mov.b64 	{%b2,%b3}, %rd42;
	sub.cc.u32 	%r0, %a0, %b0;
	subc.cc.u32 	%r1, %a1, %b1;
	subc.cc.u32 	%r2, %a2, %b2;
	subc.u32 	%r3, %a3, %b3;
	mov.b64 	%rd46, {%r0,%r1};
	mov.b64 	%rd47, {%r2,%r3};
	}
	xor.b32  	%r36, %r25, -2147483648;
	selp.b64 	%rd73, %rd42, %rd47, %p7;
	selp.b64 	%rd14, %rd43, %rd46, %p7;
	selp.b32 	%r17, %r25, %r36, %p7;
	clz.b64 	%r37, %rd73;
	cvt.u64.u32 	%rd15, %r37;
	setp.eq.s32 	%p8, %r37, 0;
	@%p8 bra 	$L__BB1_8;
	cvt.u32.u64 	%r38, %rd15;
	and.b32  	%r39, %r38, 63;
	shl.b64 	%rd48, %rd73, %r39;
	shr.u64 	%rd49, %rd14, 1;
	not.b32 	%r40, %r38;
	and.b32  	%r41, %r40, 63;
	shr.u64 	%rd50, %rd49, %r41;
	or.b64  	%rd73, %rd48, %rd50;
$L__BB1_8:
	mov.b64 	%rd51, -3958705157555305931;
	{
	.reg .u32 %r0, %r1, %r2, %r3, %alo, %ahi, %blo, %bhi;
	mov.b64 	{%alo,%ahi}, %rd73;
	mov.b64 	{%blo,%bhi}, %rd51;
	mul.lo.u32 	%r0, %alo, %blo;
	mul.hi.u32 	%r1, %alo, %blo;
	mad.lo.cc.u32 	%r1, %alo, %bhi, %r1;
	madc.hi.u32 	%r2, %alo, %bhi, 0;
	mad.lo.cc.u32 	%r1, %ahi, %blo, %r1;
	madc.hi.cc.u32 	%r2, %ahi, %blo, %r2;
	madc.hi.u32 	%r3, %ahi, %bhi, 0;
	mad.lo.cc.u32 	%r2, %ahi, %bhi, %r2;
	addc.u32 	%r3, %r3, 0;
	mov.b64 	%rd52, {%r0,%r1};
	mov.b64 	%rd53, {%r2,%r3};
	}
	setp.gt.s64 	%p9, %rd53, 0;
	{
	.reg .u32 %r0, %r1, %r2, %r3, %a0, %a1, %a2, %a3, %b0, %b1, %b2, %b3;
	mov.b64 	{%a0,%a1}, %rd52;
	mov.b64 	{%a2,%a3}, %rd53;
	mov.b64 	{%b0,%b1}, %rd52;
	mov.b64 	{%b2,%b3}, %rd53;
	add.cc.u32 	%r0, %a0, %b0;
	addc.cc.u32 	%r1, %a1, %b1;
	addc.cc.u32 	%r2, %a2, %b2;
	addc.u32 	%r3, %a3, %b3;
	mov.b64 	%rd54, {%r0,%r1};
	mov.b64 	%rd55, {%r2,%r3};
	}
	selp.b64 	%rd56, %rd55, %rd53, %p9;
	selp.s64 	%rd57, -1, 0, %p9;
	sub.s64 	%rd58, %rd57, %rd15;
	cvt.u64.u32 	%rd59, %r17;
	shl.b64 	%rd60, %rd59, 32;
	add.s64 	%rd61, %rd56, 1;
	shr.u64 	%rd62, %rd61, 10;
	add.s64 	%rd63, %rd62, 1;
	shr.u64 	%rd64, %rd63, 1;
	shl.b64 	%rd65, %rd58, 52;
	add.s64 	%rd66, %rd65, %rd64;
	add.s64 	%rd67, %rd66, 4602678819172646912;
	or.b64  	%rd68, %rd67, %rd60;
	mov.b64 	%fd4, %rd68;
$L__BB1_9:
	st.param.f64 	[func_retval0], %fd4;
	st.param.b32 	[func_retval0+8], %r46;
	ret;

}
.func  (.param .b64 func_retval0) __internal_accurate_pow(
	.param .b64 __internal_accurate_pow_param_0,
	.param .b64 __internal_accurate_pow_param_1
)
{
	.reg .pred 	%p<8>;
	.reg .b32 	%r<49>;
	.reg .b32 	%f<3>;
	.reg .b64 	%fd<109>;

	ld.param.f64 	%fd10, [__internal_accurate_pow_param_0];
	ld.param.f64 	%fd11, [__internal_accurate_pow_param_1];
	{
	.reg .b32 %temp; 
	mov.b64 	{%temp, %r46}, %fd10;
	}
	{
	.reg .b32 %temp; 
	mov.b64 	{%r45, %temp}, %fd10;
	}
	shr.u32 	%r47, %r46, 20;
	setp.gt.u32 	%p1, %r46, 1048575;
	@%p1 bra 	$L__BB2_2;
	mul.f64 	%fd12, %fd10, 0d4350000000000000;
	{
	.reg .b32 %temp; 
	mov.b64 	{%temp, %r46}, %fd12;
	}
	{
	.reg .b32 %temp; 
	mov.b64 	{%r45, %temp}, %fd12;
	}
	shr.u32 	%r16, %r46, 20;
	add.s32 	%r47, %r16, -54;
$L__BB2_2:
	add.s32 	%r48, %r47, -1023;
	and.b32  	%r17, %r46, -2146435073;
	or.b32  	%r18, %r17, 1072693248;
	mov.b64 	%fd107, {%r45, %r18};
	setp.lt.u32 	%p2, %r18, 1073127583;
	@%p2 bra 	$L__BB2_4;
	{
	.reg .b32 %temp; 
	mov.b64 	{%r19, %temp}, %fd107;
	}
	{
	.reg .b32 %temp; 
	mov.b64 	{%temp, %r20}, %fd107;
	}
	add.s32 	%r21, %r20, -1048576;
	mov.b64 	%fd107, {%r19, %r21};
	add.s32 	%r48, %r47, -1022;
$L__BB2_4:
	add.f64 	%fd13, %fd107, 0dBFF0000000000000;
	add.f64 	%fd14, %fd107, 0d3FF0000000000000;
	rcp.approx.ftz.f64 	%fd15, %fd14;
	neg.f64 	%fd16, %fd14;
	fma.rn.f64 	%fd17, %fd16, %fd15, 0d3FF0000000000000;
	fma.rn.f64 	%fd18, %fd17, %fd17, %fd17;
	fma.rn.f64 	%fd19, %fd18, %fd15, %fd15;
	mul.f64 	%fd20, %fd13, %fd19;
	fma.rn.f64 	%fd21, %fd13, %fd19, %fd20;
	mul.f64 	%fd22, %fd21, %fd21;
	fma.rn.f64 	%fd23, %fd22, 0d3EB0F5FF7D2CAFE2, 0d3ED0F5D241AD3B5A;
	fma.rn.f64 	%fd24, %fd23, %fd22, 0d3EF3B20A75488A3F;
	fma.rn.f64 	%fd25, %fd24, %fd22, 0d3F1745CDE4FAECD5;
	fma.rn.f64 	%fd26, %fd25, %fd22, 0d3F3C71C7258A578B;
	fma.rn.f64 	%fd27, %fd26, %fd22, 0d3F6249249242B910;
	fma.rn.f64 	%fd28, %fd27, %fd22, 0d3F89999999999DFB;
	sub.f64 	%fd29, %fd13, %fd21;
	add.f64 	%fd30, %fd29, %fd29;
	neg.f64 	%fd31, %fd21;
	fma.rn.f64 	%fd32, %fd31, %fd13, %fd30;
	mul.f64 	%fd33, %fd19, %fd32;
	fma.rn.f64 	%fd34, %fd22, %fd28, 0d3FB5555555555555;
	mov.f64 	%fd35, 0d3FB5555555555555;
	sub.f64 	%fd36, %fd35, %fd34;
	fma.rn.f64 	%fd37, %fd22, %fd28, %fd36;
	add.f64 	%fd38, %fd37, 0dBC46A4CB00B9E7B0;
	add.f64 	%fd39, %fd34, %fd38;
	sub.f64 	%fd40, %fd34, %fd39;
	add.f64 	%fd41, %fd38, %fd40;
	mul.rn.f64 	%fd42, %fd21, %fd21;
	neg.f64 	%fd43, %fd42;
	fma.rn.f64 	%fd44, %fd21, %fd21, %fd43;
	{
	.reg .b32 %temp; 
	mov.b64 	{%r22, %temp}, %fd33;
	}
	{
	.reg .b32 %temp; 
	mov.b64 	{%temp, %r23}, %fd33;
	}
	add.s32 	%r24, %r23, 1048576;
	mov.b64 	%fd45, {%r22, %r24};
	fma.rn.f64 	%fd46, %fd21, %fd45, %fd44;
	mul.rn.f64 	%fd47, %fd42, %fd21;
	neg.f64 	%fd48, %fd47;
	fma.rn.f64 	%fd49, %fd42, %fd21, %fd48;
	fma.rn.f64 	%fd50, %fd42, %fd33, %fd49;
	fma.rn.f64 	%fd51, %fd46, %fd21, %fd50;
	mul.rn.f64 	%fd52, %fd39, %fd47;
	neg.f64 	%fd53, %fd52;
	fma.rn.f64 	%fd54, %fd39, %fd47, %fd53;
	fma.rn.f64 	%fd55, %fd39, %fd51, %fd54;
	fma.rn.f64 	%fd56, %fd41, %fd47, %fd55;
	add.f64 	%fd57, %fd52, %fd56;
	sub.f64 	%fd58, %fd52, %fd57;
	add.f64 	%fd59, %fd56, %fd58;
	add.f64 	%fd60, %fd21, %fd57;
	sub.f64 	%fd61, %fd21, %fd60;
	add.f64 	%fd62, %fd57, %fd61;
	add.f64 	%fd63, %fd59, %fd62;
	add.f64 	%fd64, %fd33, %fd63;
	add.f64 	%fd65, %fd60, %fd64;
	sub.f64 	%fd66, %fd60, %fd65;
	add.f64 	%fd67, %fd64, %fd66;
	xor.b32  	%r25, %r48, -2147483648;
	mov.b32 	%r26, 1127219200;
	mov.b64 	%fd68, {%r25, %r26};
	mov.b32 	%r27, -2147483648;
	mov.b64 	%fd69, {%r27, %r26};
	sub.f64 	%fd70, %fd68, %fd69;
	fma.rn.f64 	%fd71, %fd70, 0d3FE62E42FEFA39EF, %fd65;
	fma.rn.f64 	%fd72, %fd70, 0dBFE62E42FEFA39EF, %fd71;
	sub.f64 	%fd73, %fd72, %fd65;
	sub.f64 	%fd74, %fd67, %fd73;
	fma.rn.f64 	%fd75, %fd70, 0d3C7ABC9E3B39803F, %fd74;
	add.f64 	%fd76, %fd71, %fd75;
	sub.f64 	%fd77, %fd71, %fd76;
	add.f64 	%fd78, %fd75, %fd77;
	{
	.reg .b32 %temp; 
	mov.b64 	{%temp, %r28}, %fd11;
	}
	{
	.reg .b32 %temp; 
	mov.b64 	{%r29, %temp}, %fd11;
	}
	shl.b32 	%r30, %r28, 1;
	setp.gt.u32 	%p3, %r30, -33554433;
	and.b32  	%r31, %r28, -15728641;
	selp.b32 	%r32, %r31, %r28, %p3;
	mov.b64 	%fd79, {%r29, %r32};
	mul.rn.f64 	%fd80, %fd76, %fd79;
	neg.f64 	%fd81, %fd80;
	fma.rn.f64 	%fd82, %fd76, %fd79, %fd81;
	fma.rn.f64 	%fd83, %fd78, %fd79, %fd82;
	add.f64 	%fd4, %fd80, %fd83;
	sub.f64 	%fd84, %fd80, %fd4;
	add.f64 	%fd5, %fd83, %fd84;
	fma.rn.f64 	%fd85, %fd4, 0d3FF71547652B82FE, 0d4338000000000000;
	{
	.reg .b32 %temp; 
	mov.b64 	{%r13, %temp}, %fd85;
	}
	mov.f64 	%fd86, 0dC338000000000000;
	add.rn.f64 	%fd87, %fd85, %fd86;
	fma.rn.f64 	%fd88, %fd87, 0dBFE62E42FEFA39EF, %fd4;
	fma.rn.f64 	%fd89, %fd87, 0dBC7ABC9E3B39803F, %fd88;
	fma.rn.f64 	%fd90, %fd89, 0d3E5ADE1569CE2BDF, 0d3E928AF3FCA213EA;
	fma.rn.f64 	%fd91, %fd90, %fd89, 0d3EC71DEE62401315;
	fma.rn.f64 	%fd92, %fd91, %fd89, 0d3EFA01997C89EB71;
	fma.rn.f64 	%fd93, %fd92, %fd89, 0d3F2A01A014761F65;
	fma.rn.f64 	%fd94, %fd93, %fd89, 0d3F56C16C1852B7AF;
	fma.rn.f64 	%fd95, %fd94, %fd89, 0d3F81111111122322;
	fma.rn.f64 	%fd96, %fd95, %fd89, 0d3FA55555555502A1;
	fma.rn.f64 	%fd97, %fd96, %fd89, 0d3FC5555555555511;
	fma.rn.f64 	%fd98, %fd97, %fd89, 0d3FE000000000000B;
	fma.rn.f64 	%fd99, %fd98, %fd89, 0d3FF0000000000000;
	fma.rn.f64 	%fd100, %fd99, %fd89, 0d3FF0000000000000;
	{
	.reg .b32 %temp; 
	mov.b64 	{%r14, %temp}, %fd100;
	}
	{
	.reg .b32 %temp; 
	mov.b64 	{%temp, %r15}, %fd100;
	}
	shl.b32 	%r33, %r13, 20;
	add.s32 	%r34, %r33, %r15;
	mov.b64 	%fd108, {%r14, %r34};
	{
	.reg .b32 %temp; 
	mov.b64 	{%temp, %r35}, %fd4;
	}
	mov.b32 	%f2, %r35;
	abs.f32 	%f1, %f2;
	setp.lt.f32 	%p4, %f1, 0f4086232B;
	@%p4 bra 	$L__BB2_7;
	setp.lt.f64 	%p5, %fd4, 0d0000000000000000;
	add.f64 	%fd101, %fd4, 0d7FF0000000000000;
	selp.f64 	%fd108, 0d0000000000000000, %fd101, %p5;
	setp.geu.f32 	%p6, %f1, 0f40874800;
	@%p6 bra 	$L__BB2_7;
	shr.u32 	%r36, %r13, 31;
	add.s32 	%r37, %r13, %r36;
	shr.s32 	%r38, %r37, 1;
	shl.b32 	%r39, %r38, 20;
	add.s32 	%r40, %r15, %r39;
	mov.b64 	%fd102, {%r14, %r40};
	sub.s32 	%r41, %r13, %r38;
	shl.b32 	%r42, %r41, 20;
	add.s32 	%r43, %r42, 1072693248;
	mov.b32 	%r44, 0;
	mov.b64 	%fd103, {%r44, %r43};
	mul.f64 	%fd108, %fd103, %fd102;
$L__BB2_7:
	abs.f64 	%fd104, %fd108;
	setp.eq.f64 	%p7, %fd104, 0d7FF0000000000000;
	fma.rn.f64 	%fd105, %fd108, %fd5, %fd108;
	selp.f64 	%fd106, %fd108, %fd105, %p7;
	st.param.f64 	[func_retval0], %fd106;
	ret;

}


// ===== COMPILED SASS (sm_100) =====

	.target	sm_100

	.elftype	@"ET_EXEC"


//--------------------- .note.nv.tkinfo           --------------------------
	.section	.note.nv.tkinfo,"",@"SHT_NOTE"
	.sectionflags	@"SHF_NOTE_NV_TKINFO"
	.tkinfo
        /*0018*/ 	.word	0x00000002
        /*0030*/ 	.string	""
        /*0030*/ 	.string	"ptxas"
        /*0030*/ 	.string	"Cuda compilation tools, release 13.0, V13.0.88"
        /*0030*/ 	.string	"Build cuda_13.0.r13.0/compiler.36424714_0"
        /*0030*/ 	.string	"-arch sm_100 -m 64 "



//--------------------- .note.nv.cuinfo           --------------------------
	.section	.note.nv.cuinfo,"",@"SHT_NOTE"
	.sectionflags	@"SHF_NOTE_NV_CUINFO"
        /*0018*/ 	.short	0x0002
        /*001a*/ 	.short	0x0064
        /*001c*/ 	.short	0x0082
	.zero		2


//--------------------- .nv.info                  --------------------------
	.section	.nv.info,"",@"SHT_CUDA_INFO"
	.align	4


	//----- nvinfo : EIATTR_REGCOUNT
	.align		4
        /*0000*/ 	.byte	0x04, 0x2f
        /*0002*/ 	.short	(.L_3 - .L_2)
	.align		4
.L_2:
        /*0004*/ 	.word	index@(fault_tree_mc_kernel)
        /*0008*/ 	.word	0x00000036


	//----- nvinfo : EIATTR_FRAME_SIZE
	.align		4
.L_3:
        /*000c*/ 	.byte	0x04, 0x11
        /*000e*/ 	.short	(.L_5 - .L_4)
	.align		4
.L_4:
        /*0010*/ 	.word	index@($fault_tree_mc_kernel$__internal_trig_reduction_slowpathd)
        /*0014*/ 	.word	0x00000028


	//----- nvinfo : EIATTR_FRAME_SIZE
	.align		4
.L_5:
        /*0018*/ 	.byte	0x04, 0x11
        /*001a*/ 	.short	(.L_7 - .L_6)
	.align		4
.L_6:
        /*001c*/ 	.word	index@($fault_tree_mc_kernel$__internal_accurate_pow)
        /*0020*/ 	.word	0x00000028


	//----- nvinfo : EIATTR_FRAME_SIZE
	.align		4
.L_7:
        /*0024*/ 	.byte	0x04, 0x11
        /*0026*/ 	.short	(.L_9 - .L_8)
	.align		4
.L_8:
        /*0028*/ 	.word	index@($__internal_2_$__cuda_sm20_dsqrt_rn_f64_mediumpath_v1)
        /*002c*/ 	.word	0x00000028


	//----- nvinfo : EIATTR_FRAME_SIZE
	.align		4
.L_9:
        /*0030*/ 	.byte	0x04, 0x11
        /*0032*/ 	.short	(.L_11 - .L_10)
	.align		4
.L_10:
        /*0034*/ 	.word	index@($__internal_1_$__cuda_sm20_div_rn_f64_full)
        /*0038*/ 	.word	0x00000028


	//----- nvinfo : EIATTR_FRAME_SIZE
	.align		4
.L_11:
        /*003c*/ 	.byte	0x04, 0x11
        /*003e*/ 	.short	(.L_13 - .L_12)
	.align		4
.L_12:
        /*0040*/ 	.word	index@($__internal_0_$__cuda_sm20_dblrcp_rn_slowpath_v3)
        /*0044*/ 	.word	0x00000028


	//----- nvinfo : EIATTR_FRAME_SIZE
	.align		4
.L_13:
        /*0048*/ 	.byte	0x04, 0x11
        /*004a*/ 	.short	(.L_15 - .L_14)
	.align		4
.L_14:
        /*004c*/ 	.word	index@(fault_tree_mc_kernel)
        /*0050*/ 	.word	0x00000028


	//----- nvinfo : EIATTR_MIN_STACK_SIZE
	.align		4
.L_15:
        /*0054*/ 	.byte	0x04, 0x12
        /*0056*/ 	.short	(.L_17 - .L_16)
	.align		4
.L_16:
        /*0058*/ 	.word	index@(fault_tree_mc_kernel)
        /*005c*/ 	.word	0x00000028
.L_17:


//--------------------- .nv.compat                --------------------------
	.section	.nv.compat,"",@"SHT_CUDA_COMPAT_INFO"
	.align	4
        /*0000*/ 	.byte	0x02, 0x09, 0x00, 0x00, 0x02, 0x02, 0x01, 0x00, 0x02, 0x05, 0x05, 0x00, 0x03, 0x07, 0x01, 0x01
        /*0010*/ 	.byte	0x02, 0x03, 0x00, 0x00, 0x02, 0x06, 0x01, 0x00, 0x04, 0x0b, 0x08, 0x00, 0x01, 0x00, 0x00, 0x00
        /*0020*/ 	.byte	0x00, 0x00, 0x00, 0x00


//--------------------- .nv.info.fault_tree_mc_kernel --------------------------
	.section	.nv.info.fault_tree_mc_kernel,"",@"SHT_CUDA_INFO"
	.sectionflags	@""
	.align	4


	//----- nvinfo : EIATTR_CUDA_API_VERSION
	.align		4
        /*0000*/ 	.byte	0x04, 0x37
        /*0002*/ 	.short	(.L_19 - .L_18)
.L_18:
        /*0004*/ 	.word	0x00000082


	//----- nvinfo : EIATTR_KPARAM_INFO
	.align		4
.L_19:
        /*0008*/ 	.byte	0x04, 0x17
        /*000a*/ 	.short	(.L_21 - .L_20)
.L_20:
        /*000c*/ 	.word	0x00000000
        /*0010*/ 	.short	0x000f
        /*0012*/ 	.short	0x005c
        /*0014*/ 	.byte	0x00, 0xf0, 0x11, 0x00


	//----- nvinfo : EIATTR_KPARAM_INFO
	.align		4
.L_21:
        /*0018*/ 	.byte	0x04, 0x17
        /*001a*/ 	.short	(.L_23 - .L_22)
.L_22:
        /*001c*/ 	.word	0x00000000
        /*0020*/ 	.short	0x000e
        /*0022*/ 	.short	0x0058
        /*0024*/ 	.byte	0x00, 0xf0, 0x11, 0x00


	//----- nvinfo : EIATTR_KPARAM_INFO
	.align		4
.L_23:
        /*0028*/ 	.byte	0x04, 0x17
        /*002a*/ 	.short	(.L_25 - .L_24)
.L_24:
        /*002c*/ 	.word	0x00000000
        /*0030*/ 	.short	0x000d
        /*0032*/ 	.short	0x0054
        /*0034*/ 	.byte	0x00, 0xf0, 0x11, 0x00


	//----- nvinfo : EIATTR_KPARAM_INFO
	.align		4
.L_25:
        /*0038*/ 	.byte	0x04, 0x17
        /*003a*/ 	.short	(.L_27 - .L_26)
.L_26:
        /*003c*/ 	.word	0x00000000
        /*0040*/ 	.short	0x000c
        /*0042*/ 	.short	0x0050
        /*0044*/ 	.byte	0x00, 0xf0, 0x11, 0x00


	//----- nvinfo : EIATTR_KPARAM_INFO
	.align		4
.L_27:
        /*0048*/ 	.byte	0x04, 0x17
        /*004a*/ 	.short	(.L_29 - .L_28)
.L_28:
        /*004c*/ 	.word	0x00000000
        /*0050*/ 	.short	0x000b
        /*0052*/ 	.short	0x004c
        /*0054*/ 	.byte	0x00, 0xf0, 0x11, 0x00


	//----- nvinfo : EIATTR_KPARAM_INFO
	.align		4
.L_29:
        /*0058*/ 	.byte	0x04, 0x17
        /*005a*/ 	.short	(.L_31 - .L_30)
.L_30:
        /*005c*/ 	.word	0x00000000
        /*0060*/ 	.short	0x000a
        /*0062*/ 	.short	0x0048
        /*0064*/ 	.byte	0x00, 0xf0, 0x11, 0x00


	//----- nvinfo : EIATTR_KPARAM_INFO
	.align		4
.L_31:
        /*0068*/ 	.byte	0x04, 0x17
        /*006a*/ 	.short	(.L_33 - .L_32)
.L_32:
        /*006c*/ 	.word	0x00000000
        /*0070*/ 	.short	0x0009
        /*0072*/ 	.short	0x0044
        /*0074*/ 	.byte	0x00, 0xf0, 0x11, 0x00


	//----- nvinfo : EIATTR_KPARAM_INFO
	.align		4
.L_33:
        /*0078*/ 	.byte	0x04, 0x17
        /*007a*/ 	.short	(.L_35 - .L_34)
.L_34:
        /*007c*/ 	.word	0x00000000
        /*0080*/ 	.short	0x0008
        /*0082*/ 	.short	0x0040
        /*0084*/ 	.byte	0x00, 0xf0, 0x11, 0x00


	//----- nvinfo : EIATTR_KPARAM_INFO
	.align		4
.L_35:
        /*0088*/ 	.byte	0x04, 0x17
        /*008a*/ 	.short	(.L_37 - .L_36)
.L_36:
        /*008c*/ 	.word	0x00000000
        /*0090*/ 	.short	0x0007
        /*0092*/ 	.short	0x0038
        /*0094*/ 	.byte	0x00, 0xf5, 0x21, 0x00


	//----- nvinfo : EIATTR_KPARAM_INFO
	.align		4
.L_37:
        /*0098*/ 	.byte	0x04, 0x17
        /*009a*/ 	.short	(.L_39 - .L_38)
.L_38:
        /*009c*/ 	.word	0x00000000
        /*00a0*/ 	.short	0x0006
        /*00a2*/ 	.short	0x0030
        /*00a4*/ 	.byte	0x00, 0xf5, 0x21, 0x00


	//----- nvinfo : EIATTR_KPARAM_INFO
	.align		4
.L_39:
        /*00a8*/ 	.byte	0x04, 0x17
        /*00aa*/ 	.short	(.L_41 - .L_40)
.L_40:
        /*00ac*/ 	.word	0x00000000
        /*00b0*/ 	.short	0x0005
        /*00b2*/ 	.short	0x0028
        /*00b4*/ 	.byte	0x00, 0xf5, 0x21, 0x00


	//----- nvinfo : EIATTR_KPARAM_INFO
	.align		4
.L_41:
        /*00b8*/ 	.byte	0x04, 0x17
        /*00ba*/ 	.short	(.L_43 - .L_42)
.L_42:
        /*00bc*/ 	.word	0x00000000
        /*00c0*/ 	.short	0x0004
        /*00c2*/ 	.short	0x0020
        /*00c4*/ 	.byte	0x00, 0xf5, 0x21, 0x00


	//----- nvinfo : EIATTR_KPARAM_INFO
	.align		4
.L_43:
        /*00c8*/ 	.byte	0x04, 0x17
        /*00ca*/ 	.short	(.L_45 - .L_44)
.L_44:
        /*00cc*/ 	.word	0x00000000
        /*00d0*/ 	.short	0x0003
        /*00d2*/ 	.short	0x0018
        /*00d4*/ 	.byte	0x00, 0xf5, 0x21, 0x00


	//----- nvinfo : EIATTR_KPARAM_INFO
	.align		4
.L_45:
        /*00d8*/ 	.byte	0x04, 0x17
        /*00da*/ 	.short	(.L_47 - .L_46)
.L_46:
        /*00dc*/ 	.word	0x00000000
        /*00e0*/ 	.short	0x0002
        /*00e2*/ 	.short	0x0010
        /*00e4*/ 	.byte	0x00, 0xf5, 0x21, 0x00


	//----- nvinfo : EIATTR_KPARAM_INFO
	.align		4
.L_47:
        /*00e8*/ 	.byte	0x04, 0x17
        /*00ea*/ 	.short	(.L_49 - .L_48)
.L_48:
        /*00ec*/ 	.word	0x00000000
        /*00f0*/ 	.short	0x0001
        /*00f2*/ 	.short	0x0008
        /*00f4*/ 	.byte	0x00, 0xf5, 0x21, 0x00


	//----- nvinfo : EIATTR_KPARAM_INFO
	.align		4
.L_49:
        /*00f8*/ 	.byte	0x04, 0x17
        /*00fa*/ 	.short	(.L_51 - .L_50)
.L_50:
        /*00fc*/ 	.word	0x00000000
        /*0100*/ 	.short	0x0000
        /*0102*/ 	.short	0x0000
        /*0104*/ 	.byte	0x00, 0xf5, 0x21, 0x00


	//----- nvinfo : EIATTR_SPARSE_MMA_MASK
	.align		4
.L_51:
        /*0108*/ 	.byte	0x03, 0x50
        /*010a*/ 	.short	0x0000


	//----- nvinfo : EIATTR_MAXREG_COUNT
	.align		4
        /*010c*/ 	.byte	0x03, 0x1b
        /*010e*/ 	.short	0x00ff


	//----- nvinfo : EIATTR_MERCURY_ISA_VERSION
	.align		4
        /*0110*/ 	.byte	0x03, 0x5f
        /*0112*/ 	.short	0x0101


	//----- nvinfo : EIATTR_INT_WARP_WIDE_INSTR_OFFSETS
	.align		4
        /*0114*/ 	.byte	0x04, 0x31
        /*0116*/ 	.short	(.L_53 - .L_52)


	//   ....[0]....
.L_52:
        /*0118*/ 	.word	0x000031f0


	//   ....[1]....
        /*011c*/ 	.word	0x00003550


	//   ....[2]....
        /*0120*/ 	.word	0x00003640


	//   ....[3]....
        /*0124*/ 	.word	0x00003730


	//   ....[4]....
        /*0128*/ 	.word	0x00003820


	//   ....[5]....
        /*012c*/ 	.word	0x00003a10


	//   ....[6]....
        /*0130*/ 	.word	0x00003ba0


	//   ....[7]....
        /*0134*/ 	.word	0x00003d10


	//----- nvinfo : EIATTR_VRC_CTA_INIT_COUNT
	.align		4
.L_53:
        /*0138*/ 	.byte	0x02, 0x4a
	.zero		1
	.zero		1


	//----- nvinfo : EIATTR_EXIT_INSTR_OFFSETS
	.align		4
        /*013c*/ 	.byte	0x04, 0x1c
        /*013e*/ 	.short	(.L_55 - .L_54)


	//   ....[0]....
.L_54:
        /*0140*/ 	.word	0x00000080


	//   ....[1]....
        /*0144*/ 	.word	0x00003de0


	//----- nvinfo : EIATTR_CRS_STACK_SIZE
	.align		4
.L_55:
        /*0148*/ 	.byte	0x04, 0x1e
        /*014a*/ 	.short	(.L_57 - .L_56)
.L_56:
        /*014c*/ 	.word	0x00000000


	//----- nvinfo : EIATTR_CBANK_PARAM_SIZE
	.align		4
.L_57:
        /*0150*/ 	.byte	0x03, 0x19
        /*0152*/ 	.short	0x0060


	//----- nvinfo : EIATTR_PARAM_CBANK
	.align		4
        /*0154*/ 	.byte	0x04, 0x0a
        /*0156*/ 	.short	(.L_59 - .L_58)
	.align		4
.L_58:
        /*0158*/ 	.word	index@(.nv.constant0.fault_tree_mc_kernel)
        /*015c*/ 	.short	0x0380
        /*015e*/ 	.short	0x0060


	//----- nvinfo : EIATTR_SW_WAR
	.align		4
.L_59:
        /*0160*/ 	.byte	0x04, 0x36
        /*0162*/ 	.short	(.L_61 - .L_60)
.L_60:
        /*0164*/ 	.word	0x00000008
.L_61:


//--------------------- .nv.callgraph             --------------------------
	.section	.nv.callgraph,"",@"SHT_CUDA_CALLGRAPH"
	.align	4
	.sectionentsize	8
	.align		4
        /*0000*/ 	.word	0x00000000
	.align		4
        /*0004*/ 	.word	0xffffffff
	.align		4
        /*0008*/ 	.word	0x00000000
	.align		4
        /*000c*/ 	.word	0xfffffffe
	.align		4
        /*0010*/ 	.word	0x00000000
	.align		4
        /*0014*/ 	.word	0xfffffffd
	.align		4
        /*0018*/ 	.word	0x00000000
	.align		4
        /*001c*/ 	.word	0xfffffffc


//--------------------- .nv.constant4             --------------------------
	.section	.nv.constant4,"a",@progbits
	.align	8
	.align		8
.nv.constant4:
        /*0000*/ 	.dword	__cudart_i2opi_d
	.align		8
        /*0008*/ 	.dword	__cudart_sin_cos_coeffs


//--------------------- .text.fault_tree_mc_kernel --------------------------
	.section	.text.fault_tree_mc_kernel,"ax",@progbits
	.align	128
        .global         fault_tree_mc_kernel
        .type           fault_tree_mc_kernel,@function
        .size           fault_tree_mc_kernel,(.L_x_87 - fault_tree_mc_kernel)
        .other          fault_tree_mc_kernel,@"STO_CUDA_ENTRY STV_DEFAULT"
fault_tree_mc_kernel:
.text.fault_tree_mc_kernel:
[----:B------:R-:W0:Y:S01]  /*0000*/  LDC R1, c[0x0][0x37c] ;  /* 0x0000df00ff017b82 */ /* 0x000e220000000800 */
[----:B------:R-:W1:Y:S07]  /*0010*/  S2R R2, SR_TID.X ;  /* 0x0000000000027919 */ /* 0x000e6e0000002100 */
[----:B------:R-:W1:Y:S01]  /*0020*/  S2UR UR4, SR_CTAID.X ;  /* 0x00000000000479c3 */ /* 0x000e620000002500 */
[----:B------:R-:W2:Y:S01]  /*0030*/  LDCU UR5, c[0x0][0x3dc] ;  /* 0x00007b80ff0577ac */ /* 0x000ea20008000800 */
[----:B0-----:R-:W-:-:S06]  /*0040*/  VIADD R1, R1, 0xffffffd8 ;  /* 0xffffffd801017836 */ /* 0x001fcc0000000000 */
[----:B------:R-:W1:Y:S02]  /*0050*/  LDC R3, c[0x0][0x360] ;  /* 0x0000d800ff037b82 */ /* 0x000e640000000800 */
[----:B-1----:R-:W-:-:S05]  /*0060*/  IMAD R2, R3, UR4, R2 ;  /* 0x0000000403027c24 */ /* 0x002fca000f8e0202 */
[----:B--2---:R-:W-:-:S13]  /*0070*/  ISETP.GE.AND P0, PT, R2, UR5, PT ;  /* 0x0000000502007c0c */ /* 0x004fda000bf06270 */
[----:B------:R-:W-:Y:S05]  /*0080*/  @P0 EXIT ;  /* 0x000000000000094d */ /* 0x000fea0003800000 */
[----:B------:R-:W0:Y:S01]  /*0090*/  LDC R0, c[0x0][0x3c0] ;  /* 0x0000f000ff007b82 */ /* 0x000e220000000800 */
[----:B------:R-:W1:Y:S01]  /*00a0*/  LDCU UR6, c[0x0][0x370] ;  /* 0x00006e00ff0677ac */ /* 0x000e620008000800 */
[----:B------:R-:W-:Y:S01]  /*00b0*/  IMAD.MOV.U32 R5, RZ, RZ, -0x1 ;  /* 0xffffffffff057424 */ /* 0x000fe200078e00ff */
[----:B------:R-:W2:Y:S01]  /*00c0*/  LDCU UR5, c[0x0][0x3c8] ;  /* 0x00007900ff0577ac */ /* 0x000ea20008000800 */
[----:B------:R-:W-:Y:S01]  /*00d0*/  UMOV UR4, 0x1 ;  /* 0x0000000100047882 */ /* 0x000fe20000000000 */
[----:B------:R-:W3:Y:S01]  /*00e0*/  LDCU.64 UR10, c[0x0][0x358] ;  /* 0x00006b00ff0a77ac */ /* 0x000ee20008000a00 */
[----:B-1----:R-:W-:Y:S01]  /*00f0*/  IMAD R3, R3, UR6, RZ ;  /* 0x0000000603037c24 */ /* 0x002fe2000f8e02ff */
[----:B--2---:R-:W-:Y:S01]  /*0100*/  USHF.L.U64.HI UR9, UR4, UR5, URZ ;  /* 0x0000000504097299 */ /* 0x004fe200080102ff */
[----:B0-----:R-:W-:Y:S01]  /*0110*/  VIADDMNMX.U32 R0, R0, R5, 0x7f, PT ;  /* 0x0000007f00007446 */ /* 0x001fe20003800005 */
[----:B------:R-:W-:-:S04]  /*0120*/  USHF.L.U32 UR5, UR4, UR5, URZ ;  /* 0x0000000504057299 */ /* 0x000fc800080006ff */
[----:B------:R-:W-:-:S05]  /*0130*/  VIADD R0, R0, 0x1 ;  /* 0x0000000100007836 */ /* 0x000fca0000000000 */
[C---:B------:R-:W-:Y:S02]  /*0140*/  LOP3.LUT R4, R0.reuse, 0x3, RZ, 0xc0, !PT ;  /* 0x0000000300047812 */ /* 0x040fe400078ec0ff */
[----:B---3--:R-:W-:-:S07]  /*0150*/  LOP3.LUT R5, R0, 0xfc, RZ, 0xc0, !PT ;  /* 0x000000fc00057812 */ /* 0x008fce00078ec0ff */
.L_x_60:
[----:B------:R-:W-:Y:S05]  /*0160*/  YIELD ;  /* 0x0000000000007946 */ /* 0x000fea0003800000 */
[----:B0-----:R-:W0:Y:S01]  /*0170*/  LDCU.128 UR12, c[0x0][0x3d0] ;  /* 0x00007a00ff0c77ac */ /* 0x001e220008000c00 */
[----:B------:R-:W-:Y:S01]  /*0180*/  BSSY.RECONVERGENT B0, `(.L_x_0) ;  /* 0x0000080000007945 */ /* 0x000fe20003800200 */
[----:B------:R-:W-:Y:S01]  /*0190*/  IMAD.MOV.U32 R21, RZ, RZ, -0x3ff ;  /* 0xfffffc01ff157424 */ /* 0x000fe200078e00ff */
[----:B-1----:R-:W1:Y:S01]  /*01a0*/  LDCU UR4, c[0x0][0x3cc] ;  /* 0x00007980ff0477ac */ /* 0x002e620008000800 */
[----:B------:R-:W-:Y:S01]  /*01b0*/  UMOV UR6, 0xfeebc2a0 ;  /* 0xfeebc2a000067882 */ /* 0x000fe20000000000 */
[----:B------:R-:W-:Y:S01]  /*01c0*/  UMOV UR7, 0x39b4484b ;  /* 0x39b4484b00077882 */ /* 0x000fe20000000000 */
[----:B0-----:R-:W-:-:S04]  /*01d0*/  IADD3 R0, P0, PT, R2, UR13, RZ ;  /* 0x0000000d02007c10 */ /* 0x001fc8000ff1e0ff */
[----:B--2---:R-:W-:Y:S01]  /*01e0*/  LEA.HI.X.SX32 R6, R2, UR14, 0x1, P0 ;  /* 0x0000000e02067c11 */ /* 0x004fe200080f0eff */
[----:B------:R-:W-:-:S04]  /*01f0*/  IMAD.IADD R2, R3, 0x1, R2 ;  /* 0x0000000103027824 */ /* 0x000fc800078e0202 */
[----:B------:R-:W-:Y:S01]  /*0200*/  IMAD R9, R6, -0x4e31916d, RZ ;  /* 0xb1ce6e9306097824 */ /* 0x000fe200078e02ff */
[----:B------:R-:W-:Y:S01]  /*0210*/  ISETP.GE.AND P4, PT, R2, UR15, PT ;  /* 0x0000000f02007c0c */ /* 0x000fe2000bf86270 */
[----:B------:R-:W-:-:S04]  /*0220*/  IMAD.WIDE.U32 R6, R0, -0x4e31916d, RZ ;  /* 0xb1ce6e9300067825 */ /* 0x000fc800078e00ff */
[----:B------:R-:W-:Y:S01]  /*0230*/  IMAD R9, R0, -0x2d48bbf9, R9 ;  /* 0xd2b7440700097824 */ /* 0x000fe200078e0209 */
[----:B-1----:R-:W-:Y:S01]  /*0240*/  LOP3.LUT R6, R6, UR4, RZ, 0x3c, !PT ;  /* 0x0000000406067c12 */ /* 0x002fe2000f8e3cff */
[----:B------:R-:W-:Y:S02]  /*0250*/  UMOV UR4, UR7 ;  /* 0x0000000700047c82 */ /* 0x000fe40008000000 */
[----:B------:R-:W-:Y:S01]  /*0260*/  IMAD.IADD R7, R7, 0x1, R9 ;  /* 0x0000000107077824 */ /* 0x000fe200078e0209 */
[----:B------:R-:W-:Y:S01]  /*0270*/  IADD3 R9, P0, PT, R6, 0x7f4a7c15, RZ ;  /* 0x7f4a7c1506097810 */ /* 0x000fe20007f1e0ff */
[----:B------:R-:W-:-:S03]  /*0280*/  IMAD.U32 R12, RZ, RZ, UR4 ;  /* 0x00000004ff0c7e24 */ /* 0x000fc6000f8e00ff */
[----:B------:R-:W-:-:S04]  /*0290*/  LOP3.LUT R7, R7, UR12, RZ, 0x3c, !PT ;  /* 0x0000000c07077c12 */ /* 0x000fc8000f8e3cff */
[----:B------:R-:W-:-:S04]  /*02a0*/  IADD3.X R10, PT, PT, R7, -0x61c88647, RZ, P0, !PT ;  /* 0x9e3779b9070a7810 */ /* 0x000fc800007fe4ff */
[--C-:B------:R-:W-:Y:S02]  /*02b0*/  SHF.R.U32.HI R8, RZ, 0x1e, R10.reuse ;  /* 0x0000001eff087819 */ /* 0x100fe4000001160a */
[----:B------:R-:W-:Y:S02]  /*02c0*/  SHF.R.U64 R0, R9, 0x1e, R10 ;  /* 0x0000001e09007819 */ /* 0x000fe4000000120a */
[----:B------:R-:W-:Y:S02]  /*02d0*/  LOP3.LUT R8, R8, R10, RZ, 0x3c, !PT ;  /* 0x0000000a08087212 */ /* 0x000fe400078e3cff */
[----:B------:R-:W-:-:S03]  /*02e0*/  LOP3.LUT R0, R0, R9, RZ, 0x3c, !PT ;  /* 0x0000000900007212 */ /* 0x000fc600078e3cff */
[----:B------:R-:W-:Y:S02]  /*02f0*/  IMAD R11, R8, 0x1ce4e5b9, RZ ;  /* 0x1ce4e5b9080b7824 */ /* 0x000fe400078e02ff */
[----:B------:R-:W-:-:S04]  /*0300*/  IMAD.WIDE.U32 R8, R0, 0x1ce4e5b9, RZ ;  /* 0x1ce4e5b900087825 */ /* 0x000fc800078e00ff */
[----:B------:R-:W-:-:S04]  /*0310*/  IMAD R11, R0, -0x40a7b893, R11 ;  /* 0xbf58476d000b7824 */ /* 0x000fc800078e020b */
[----:B------:R-:W-:-:S05]  /*0320*/  IMAD.IADD R0, R9, 0x1, R11 ;  /* 0x0000000109007824 */ /* 0x000fca00078e020b */
        /* <DEDUP_REMOVED lines=8> */
[----:B------:R-:W-:-:S04]  /*03b0*/  SHF.R.U64 R9, R8, 0x1f, R9 ;  /* 0x0000001f08097819 */ /* 0x000fc80000001209 */
[----:B------:R-:W-:-:S04]  /*03c0*/  LOP3.LUT R8, R9, R8, RZ, 0x3c, !PT ;  /* 0x0000000809087212 */ /* 0x000fc800078e3cff */
[----:B------:R-:W-:-:S04]  /*03d0*/  SHF.R.U32.HI R0, RZ, 0x1, R8 ;  /* 0x00000001ff007819 */ /* 0x000fc80000011608 */
[----:B------:R-:W0:Y:S02]  /*03e0*/  I2F.F64.U32 R8, R0 ;  /* 0x0000000000087312 */ /* 0x000e240000201800 */
[----:B0-----:R-:W-:-:S08]  /*03f0*/  DMUL R8, R8, 4.6566128730773925781e-10 ;  /* 0x3e00000008087828 */ /* 0x001fd00000000000 */
[----:B------:R-:W-:Y:S02]  /*0400*/  DSETP.MAX.AND P0, P1, R8, UR6, PT ;  /* 0x0000000608007e2a */ /* 0x000fe4000b90f000 */
[----:B------:R-:W-:-:S04]  /*0410*/  IMAD.MOV.U32 R10, RZ, RZ, R9 ;  /* 0x000000ffff0a7224 */ /* 0x000fc800078e0009 */
[----:B------:R-:W-:Y:S02]  /*0420*/  SEL R8, R8, UR6, P0 ;  /* 0x0000000608087c07 */ /* 0x000fe40008000000 */
[----:B------:R-:W-:-:S03]  /*0430*/  FSEL R11, R10, UR4, P0 ;  /* 0x000000040a0b7c08 */ /* 0x000fc60008000000 */
[--C-:B------:R-:W-:Y:S02]  /*0440*/  IMAD.MOV.U32 R10, RZ, RZ, R8.reuse ;  /* 0x000000ffff0a7224 */ /* 0x100fe400078e0008 */
[----:B------:R-:W-:Y:S01]  /*0450*/  IMAD.MOV.U32 R14, RZ, RZ, R8 ;  /* 0x000000ffff0e7224 */ /* 0x000fe200078e0008 */
[----:B------:R-:W-:-:S05]  /*0460*/  @P1 LOP3.LUT R11, R12, 0x80000, RZ, 0xfc, !PT ;  /* 0x000800000c0b1812 */ /* 0x000fca00078efcff */
[----:B------:R-:W-:-:S04]  /*0470*/  IMAD.MOV.U32 R9, RZ, RZ, R11 ;  /* 0x000000ffff097224 */ /* 0x000fc800078e000b */
[--C-:B------:R-:W-:Y:S01]  /*0480*/  IMAD.MOV.U32 R11, RZ, RZ, R9.reuse ;  /* 0x000000ffff0b7224 */ /* 0x100fe200078e0009 */
[----:B------:R-:W-:Y:S01]  /*0490*/  ISETP.GT.AND P0, PT, R9, 0xfffff, PT ;  /* 0x000fffff0900780c */ /* 0x000fe20003f04270 */
[----:B------:R-:W-:-:S12]  /*04a0*/  IMAD.MOV.U32 R0, RZ, RZ, R9 ;  /* 0x000000ffff007224 */ /* 0x000fd800078e0009 */
[----:B------:R-:W-:Y:S01]  /*04b0*/  @!P0 DMUL R10, R10, 1.80143985094819840000e+16 ;  /* 0x435000000a0a8828 */ /* 0x000fe20000000000 */
[----:B------:R-:W-:-:S09]  /*04c0*/  @!P0 IMAD.MOV.U32 R21, RZ, RZ, -0x435 ;  /* 0xfffffbcbff158424 */ /* 0x000fd200078e00ff */
[----:B------:R-:W-:Y:S02]  /*04d0*/  @!P0 IMAD.MOV.U32 R0, RZ, RZ, R11 ;  /* 0x000000ffff008224 */ /* 0x000fe400078e000b */
[----:B------:R-:W-:Y:S02]  /*04e0*/  @!P0 IMAD.MOV.U32 R14, RZ, RZ, R10 ;  /* 0x000000ffff0e8224 */ /* 0x000fe400078e000a */
[----:B------:R-:W-:-:S05]  /*04f0*/  VIADD R9, R0, 0xffffffff ;  /* 0xffffffff00097836 */ /* 0x000fca0000000000 */
[----:B------:R-:W-:-:S13]  /*0500*/  ISETP.GT.U32.AND P1, PT, R9, 0x7feffffe, PT ;  /* 0x7feffffe0900780c */ /* 0x000fda0003f24070 */
[----:B------:R-:W-:Y:S05]  /*0510*/  @P1 BRA `(.L_x_1) ;  /* 0x0000000400001947 */ /* 0x000fea0003800000 */
[----:B------:R-:W-:Y:S01]  /*0520*/  LOP3.LUT R8, R0, 0xfffff, RZ, 0xc0, !PT ;  /* 0x000fffff00087812 */ /* 0x000fe200078ec0ff */
[----:B------:R-:W-:Y:S01]  /*0530*/  IMAD.MOV.U32 R10, RZ, RZ, RZ ;  /* 0x000000ffff0a7224 */ /* 0x000fe200078e00ff */
[----:B------:R-:W-:Y:S01]  /*0540*/  UMOV UR6, 0x3ae80f1e ;  /* 0x3ae80f1e00067882 */ /* 0x000fe20000000000 */
[----:B------:R-:W-:Y:S01]  /*0550*/  IMAD.MOV.U32 R18, RZ, RZ, -0x748574fc ;  /* 0x8b7a8b04ff127424 */ /* 0x000fe200078e00ff */
[----:B------:R-:W-:Y:S01]  /*0560*/  LOP3.LUT R15, R8, 0x3ff00000, RZ, 0xfc, !PT ;  /* 0x3ff00000080f7812 */ /* 0x000fe200078efcff */
[----:B------:R-:W-:Y:S01]  /*0570*/  IMAD.MOV.U32 R19, RZ, RZ, 0x3ed0ee25 ;  /* 0x3ed0ee25ff137424 */ /* 0x000fe200078e00ff */
[----:B------:R-:W-:Y:S01]  /*0580*/  UMOV UR7, 0x3eb1380b ;  /* 0x3eb1380b00077882 */ /* 0x000fe20000000000 */
[----:B------:R-:W-:Y:S01]  /*0590*/  LEA.HI R21, R0, R21, RZ, 0xc ;  /* 0x0000001500157211 */ /* 0x000fe200078f60ff */
[----:B------:R-:W-:Y:S01]  /*05a0*/  UMOV UR12, 0x80000000 ;  /* 0x80000000000c7882 */ /* 0x000fe20000000000 */
[----:B------:R-:W-:Y:S01]  /*05b0*/  ISETP.GE.U32.AND P0, PT, R15, 0x3ff6a09f, PT ;  /* 0x3ff6a09f0f00780c */ /* 0x000fe20003f06070 */
[----:B------:R-:W-:-:S12]  /*05c0*/  UMOV UR13, 0x43300000 ;  /* 0x43300000000d7882 */ /* 0x000fd80000000000 */
[----:B------:R-:W-:Y:S02]  /*05d0*/  @P0 VIADD R9, R15, 0xfff00000 ;  /* 0xfff000000f090836 */ /* 0x000fe40000000000 */
[----:B------:R-:W-:Y:S02]  /*05e0*/  @P0 VIADD R21, R21, 0x1 ;  /* 0x0000000115150836 */ /* 0x000fe40000000000 */
[----:B------:R-:W-:-:S03]  /*05f0*/  @P0 IMAD.MOV.U32 R15, RZ, RZ, R9 ;  /* 0x000000ffff0f0224 */ /* 0x000fc600078e0009 */
[----:B------:R-:W-:Y:S01]  /*0600*/  LOP3.LUT R20, R21, 0x80000000, RZ, 0x3c, !PT ;  /* 0x8000000015147812 */ /* 0x000fe200078e3cff */
[----:B------:R-:W-:Y:S02]  /*0610*/  IMAD.MOV.U32 R21, RZ, RZ, 0x43300000 ;  /* 0x43300000ff157424 */ /* 0x000fe400078e00ff */
[C---:B------:R-:W-:Y:S02]  /*0620*/  DADD R16, R14.reuse, 1 ;  /* 0x3ff000000e107429 */ /* 0x040fe40000000000 */
[----:B------:R-:W-:Y:S02]  /*0630*/  DADD R14, R14, -1 ;  /* 0xbff000000e0e7429 */ /* 0x000fe40000000000 */
[----:B------:R-:W-:Y:S01]  /*0640*/  DADD R20, R20, -UR12 ;  /* 0x8000000c14147e29 */ /* 0x000fe20008000000 */
[----:B------:R-:W-:Y:S01]  /*0650*/  UMOV UR12, 0xfefa39ef ;  /* 0xfefa39ef000c7882 */ /* 0x000fe20000000000 */
[----:B------:R-:W0:Y:S01]  /*0660*/  MUFU.RCP64H R11, R17 ;  /* 0x00000011000b7308 */ /* 0x000e220000001800 */
[----:B------:R-:W-:Y:S01]  /*0670*/  UMOV UR13, 0x3fe62e42 ;  /* 0x3fe62e42000d7882 */ /* 0x000fe20000000000 */
[----:B0-----:R-:W-:-:S08]  /*0680*/  DFMA R8, -R16, R10, 1 ;  /* 0x3ff000001008742b */ /* 0x001fd0000000010a */
[----:B------:R-:W-:-:S08]  /*0690*/  DFMA R8, R8, R8, R8 ;  /* 0x000000080808722b */ /* 0x000fd00000000008 */
[----:B------:R-:W-:-:S08]  /*06a0*/  DFMA R10, R10, R8, R10 ;  /* 0x000000080a0a722b */ /* 0x000fd0000000000a */
[----:B------:R-:W-:-:S08]  /*06b0*/  DMUL R8, R14, R10 ;  /* 0x0000000a0e087228 */ /* 0x000fd00000000000 */
[----:B------:R-:W-:-:S08]  /*06c0*/  DFMA R8, R14, R10, R8 ;  /* 0x0000000a0e08722b */ /* 0x000fd00000000008 */
[----:B------:R-:W-:Y:S02]  /*06d0*/  DMUL R12, R8, R8 ;  /* 0x00000008080c7228 */ /* 0x000fe40000000000 */
[----:B------:R-:W-:-:S06]  /*06e0*/  DFMA R22, R20, UR12, R8 ;  /* 0x0000000c14167c2b */ /* 0x000fcc0008000008 */
[----:B------:R-:W-:Y:S01]  /*06f0*/  DFMA R16, R12, UR6, R18 ;  /* 0x000000060c107c2b */ /* 0x000fe20008000012 */
[----:B------:R-:W-:Y:S01]  /*0700*/  UMOV UR6, 0x9f02676f ;  /* 0x9f02676f00067882 */ /* 0x000fe20000000000 */
[----:B------:R-:W-:Y:S01]  /*0710*/  UMOV UR7, 0x3ef3b266 ;  /* 0x3ef3b26600077882 */ /* 0x000fe20000000000 */
[----:B------:R-:W-:-:S05]  /*0720*/  DADD R18, R14, -R8 ;  /* 0x000000000e127229 */ /* 0x000fca0000000808 */
[----:B------:R-:W-:Y:S01]  /*0730*/  DFMA R16, R12, R16, UR6 ;  /* 0x000000060c107e2b */ /* 0x000fe20008000010 */
[----:B------:R-:W-:Y:S01]  /*0740*/  UMOV UR6, 0xa9ab0956 ;  /* 0xa9ab095600067882 */ /* 0x000fe20000000000 */
[----:B------:R-:W-:Y:S01]  /*0750*/  UMOV UR7, 0x3f1745cb ;  /* 0x3f1745cb00077882 */ /* 0x000fe20000000000 */
[----:B------:R-:W-:-:S05]  /*0760*/  DADD R18, R18, R18 ;  /* 0x0000000012127229 */ /* 0x000fca0000000012 */
[----:B------:R-:W-:Y:S01]  /*0770*/  DFMA R16, R12, R16, UR6 ;  /* 0x000000060c107e2b */ /* 0x000fe20008000010 */
[----:B------:R-:W-:Y:S01]  /*0780*/  UMOV UR6, 0x2d1b5154 ;  /* 0x2d1b515400067882 */ /* 0x000fe20000000000 */
[----:B------:R-:W-:Y:S01]  /*0790*/  UMOV UR7, 0x3f3c71c7 ;  /* 0x3f3c71c700077882 */ /* 0x000fe20000000000 */
[----:B------:R-:W-:-:S05]  /*07a0*/  DFMA R18, R14, -R8, R18 ;  /* 0x800000080e12722b */ /* 0x000fca0000000012 */
[----:B------:R-:W-:Y:S01]  /*07b0*/  DFMA R16, R12, R16, UR6 ;  /* 0x000000060c107e2b */ /* 0x000fe20008000010 */
[----:B------:R-:W-:Y:S01]  /*07c0*/  UMOV UR6, 0x923be72d ;  /* 0x923be72d00067882 */ /* 0x000fe20000000000 */
[----:B------:R-:W-:Y:S01]  /*07d0*/  UMOV UR7, 0x3f624924 ;  /* 0x3f62492400077882 */ /* 0x000fe20000000000 */
[----:B------:R-:W-:-:S05]  /*07e0*/  DMUL R18, R10, R18 ;  /* 0x000000120a127228 */ /* 0x000fca0000000000 */
[----:B------:R-:W-:Y:S01]  /*07f0*/  DFMA R16, R12, R16, UR6 ;  /* 0x000000060c107e2b */ /* 0x000fe20008000010 */
[----:B------:R-:W-:Y:S01]  /*0800*/  UMOV UR6, 0x9999a3c4 ;  /* 0x9999a3c400067882 */ /* 0x000fe20000000000 */
[----:B------:R-:W-:-:S06]  /*0810*/  UMOV UR7, 0x3f899999 ;  /* 0x3f89999900077882 */ /* 0x000fcc0000000000 */
[----:B------:R-:W-:Y:S01]  /*0820*/  DFMA R16, R12, R16, UR6 ;  /* 0x000000060c107e2b */ /* 0x000fe20008000010 */
[----:B------:R-:W-:Y:S01]  /*0830*/  UMOV UR6, 0x55555554 ;  /* 0x5555555400067882 */ /* 0x000fe20000000000 */
[----:B------:R-:W-:-:S06]  /*0840*/  UMOV UR7, 0x3fb55555 ;  /* 0x3fb5555500077882 */ /* 0x000fcc0000000000 */
[----:B------:R-:W-:Y:S01]  /*0850*/  DFMA R16, R12, R16, UR6 ;  /* 0x000000060c107e2b */ /* 0x000fe20008000010 */
[----:B------:R-:W-:Y:S01]  /*0860*/  UMOV UR6, 0xfefa39ef ;  /* 0xfefa39ef00067882 */ /* 0x000fe20000000000 */
[----:B------:R-:W-:Y:S02]  /*0870*/  UMOV UR7, 0x3fe62e42 ;  /* 0x3fe62e4200077882 */ /* 0x000fe40000000000 */
[----:B------:R-:W-:Y:S01]  /*0880*/  DFMA R14, R20, -UR6, R22 ;  /* 0x80000006140e7c2b */ /* 0x000fe20008000016 */
[----:B------:R-:W-:Y:S01]  /*0890*/  UMOV UR6, 0x3b39803f ;  /* 0x3b39803f00067882 */ /* 0x000fe20000000000 */
[----:B------:R-:W-:Y:S02]  /*08a0*/  UMOV UR7, 0x3c7abc9e ;  /* 0x3c7abc9e00077882 */ /* 0x000fe40000000000 */
[----:B------:R-:W-:-:S04]  /*08b0*/  DMUL R16, R12, R16 ;  /* 0x000000100c107228 */ /* 0x000fc80000000000 */
[----:B------:R-:W-:-:S04]  /*08c0*/  DADD R14, -R8, R14 ;  /* 0x00000000080e7229 */ /* 0x000fc8000000010e */
[----:B------:R-:W-:-:S08]  /*08d0*/  DFMA R16, R8, R16, R18 ;  /* 0x000000100810722b */ /* 0x000fd00000000012 */
[----:B------:R-:W-:-:S08]  /*08e0*/  DADD R14, R16, -R14 ;  /* 0x00000000100e7229 */ /* 0x000fd0000000080e */
[----:B------:R-:W-:-:S08]  /*08f0*/  DFMA R14, R20, UR6, R14 ;  /* 0x00000006140e7c2b */ /* 0x000fd0000800000e */
[----:B------:R-:W-:Y:S01]  /*0900*/  DADD R22, R22, R14 ;  /* 0x0000000016167229 */ /* 0x000fe2000000000e */
[----:B------:R-:W-:Y:S10]  /*0910*/  BRA `(.L_x_2) ;  /* 0x0000000000187947 */ /* 0x000ff40003800000 */
.L_x_1:
[----:B------:R-:W-:Y:S01]  /*0920*/  IMAD.MOV.U32 R8, RZ, RZ, 0x0 ;  /* 0x00000000ff087424 */ /* 0x000fe200078e00ff */
[----:B------:R-:W-:Y:S01]  /*0930*/  LOP3.LUT P0, RZ, R11, 0x7fffffff, RZ, 0xc0, !PT ;  /* 0x7fffffff0bff7812 */ /* 0x000fe2000780c0ff */
[----:B------:R-:W-:-:S06]  /*0940*/  IMAD.MOV.U32 R9, RZ, RZ, 0x7ff00000 ;  /* 0x7ff00000ff097424 */ /* 0x000fcc00078e00ff */
[----:B------:R-:W-:-:S10]  /*0950*/  DFMA R8, R10, R8, +INF ;  /* 0x7ff000000a08742b */ /* 0x000fd40000000008 */
[----:B------:R-:W-:Y:S02]  /*0960*/  FSEL R22, R8, RZ, P0 ;  /* 0x000000ff08167208 */ /* 0x000fe40000000000 */
[----:B------:R-:W-:-:S07]  /*0970*/  FSEL R23, R9, -QNAN , P0 ;  /* 0xfff0000009177808 */ /* 0x000fce0000000000 */
.L_x_2:
[----:B------:R-:W-:Y:S05]  /*0980*/  BSYNC.RECONVERGENT B0 ;  /* 0x0000000000007941 */ /* 0x000fea0003800200 */
.L_x_0:
[----:B------:R-:W-:Y:S01]  /*0990*/  LOP3.LUT R9, R6, 0x7f4a7c15, RZ, 0x3c, !PT ;  /* 0x7f4a7c1506097812 */ /* 0x000fe200078e3cff */
[----:B------:R-:W-:Y:S01]  /*09a0*/  UMOV UR6, 0x54442d18 ;  /* 0x54442d1800067882 */ /* 0x000fe20000000000 */
[----:B------:R-:W-:Y:S01]  /*09b0*/  LOP3.LUT R10, R7, 0x9e3779b9, RZ, 0x3c, !PT ;  /* 0x9e3779b9070a7812 */ /* 0x000fe200078e3cff */
[----:B------:R-:W-:Y:S01]  /*09c0*/  UMOV UR7, 0x401921fb ;  /* 0x401921fb00077882 */ /* 0x000fe20000000000 */
[----:B------:R-:W-:Y:S01]  /*09d0*/  IADD3 R9, P0, PT, R9, 0x7f4a7c15, RZ ;  /* 0x7f4a7c1509097810 */ /* 0x000fe20007f1e0ff */
[----:B------:R-:W-:Y:S01]  /*09e0*/  BSSY.RECONVERGENT B1, `(.L_x_3) ;  /* 0x0000032000017945 */ /* 0x000fe20003800200 */
[----:B------:R-:W-:Y:S02]  /*09f0*/  DMUL R22, R22, -2 ;  /* 0xc000000016167828 */ /* 0x000fe40000000000 */
[----:B------:R-:W-:Y:S01]  /*0a00*/  IADD3.X R10, PT, PT, R10, -0x61c88647, RZ, P0, !PT ;  /* 0x9e3779b90a0a7810 */ /* 0x000fe200007fe4ff */
[----:B------:R-:W-:-:S03]  /*0a10*/  DMUL R20, RZ, +INF ;  /* 0x7ff00000ff147828 */ /* 0x000fc60000000000 */
        /* <DEDUP_REMOVED lines=14> */
[----:B------:R-:W-:Y:S02]  /*0b00*/  IMAD R11, R0, -0x6b2fb645, R11 ;  /* 0x94d049bb000b7824 */ /* 0x000fe400078e020b */
[----:B------:R-:W-:Y:S02]  /*0b10*/  IMAD.MOV.U32 R0, RZ, RZ, 0x1 ;  /* 0x00000001ff007424 */ /* 0x000fe400078e00ff */
[----:B------:R-:W-:-:S05]  /*0b20*/  IMAD.IADD R9, R9, 0x1, R11 ;  /* 0x0000000109097824 */ /* 0x000fca00078e020b */
[----:B------:R-:W-:-:S04]  /*0b30*/  SHF.R.U64 R9, R8, 0x1f, R9 ;  /* 0x0000001f08097819 */ /* 0x000fc80000001209 */
[----:B------:R-:W-:-:S04]  /*0b40*/  LOP3.LUT R8, R9, R8, RZ, 0x3c, !PT ;  /* 0x0000000809087212 */ /* 0x000fc800078e3cff */
[----:B------:R-:W-:-:S04]  /*0b50*/  SHF.R.U32.HI R10, RZ, 0x1, R8 ;  /* 0x00000001ff0a7819 */ /* 0x000fc80000011608 */
[----:B------:R-:W0:Y:S02]  /*0b60*/  I2F.F64.U32 R8, R10 ;  /* 0x0000000a00087312 */ /* 0x000e240000201800 */
[----:B0-----:R-:W-:-:S08]  /*0b70*/  DMUL R8, R8, 4.6566128730773925781e-10 ;  /* 0x3e00000008087828 */ /* 0x001fd00000000000 */
[----:B------:R-:W-:-:S08]  /*0b80*/  DMUL R24, R8, UR6 ;  /* 0x0000000608187c28 */ /* 0x000fd00008000000 */
[----:B------:R-:W-:-:S14]  /*0b90*/  DSETP.NEU.AND P0, PT, R24, +INF , PT ;  /* 0x7ff000001800742a */ /* 0x000fdc0003f0d000 */
[----:B------:R-:W-:Y:S05]  /*0ba0*/  @!P0 BRA `(.L_x_4) ;  /* 0x0000000000548947 */ /* 0x000fea0003800000 */
[----:B------:R-:W-:Y:S01]  /*0bb0*/  UMOV UR6, 0x6dc9c883 ;  /* 0x6dc9c88300067882 */ /* 0x000fe20000000000 */
[----:B------:R-:W-:Y:S01]  /*0bc0*/  UMOV UR7, 0x3fe45f30 ;  /* 0x3fe45f3000077882 */ /* 0x000fe20000000000 */
[C---:B------:R-:W-:Y:S01]  /*0bd0*/  DSETP.GE.AND P0, PT, R24.reuse, 2.14748364800000000000e+09, PT ;  /* 0x41e000001800742a */ /* 0x040fe20003f06000 */
[----:B------:R-:W-:Y:S01]  /*0be0*/  BSSY.RECONVERGENT B0, `(.L_x_5) ;  /* 0x0000010000007945 */ /* 0x000fe20003800200 */
[----:B------:R-:W-:Y:S01]  /*0bf0*/  DMUL R8, R24, UR6 ;  /* 0x0000000618087c28 */ /* 0x000fe20008000000 */
[----:B------:R-:W-:Y:S01]  /*0c00*/  UMOV UR6, 0x54442d18 ;  /* 0x54442d1800067882 */ /* 0x000fe20000000000 */
[----:B------:R-:W-:-:S04]  /*0c10*/  UMOV UR7, 0x3ff921fb ;  /* 0x3ff921fb00077882 */ /* 0x000fc80000000000 */
[----:B------:R-:W0:Y:S08]  /*0c20*/  F2I.F64 R0, R8 ;  /* 0x0000000800007311 */ /* 0x000e300000301100 */
[----:B0-----:R-:W0:Y:S02]  /*0c30*/  I2F.F64 R20, R0 ;  /* 0x0000000000147312 */ /* 0x001e240000201c00 */
[----:B0-----:R-:W-:Y:S01]  /*0c40*/  DFMA R10, R20, -UR6, R24 ;  /* 0x80000006140a7c2b */ /* 0x001fe20008000018 */
[----:B------:R-:W-:Y:S01]  /*0c50*/  UMOV UR6, 0x33145c00 ;  /* 0x33145c0000067882 */ /* 0x000fe20000000000 */
[----:B------:R-:W-:-:S06]  /*0c60*/  UMOV UR7, 0x3c91a626 ;  /* 0x3c91a62600077882 */ /* 0x000fcc0000000000 */
[----:B------:R-:W-:Y:S01]  /*0c70*/  DFMA R10, R20, -UR6, R10 ;  /* 0x80000006140a7c2b */ /* 0x000fe2000800000a */
[----:B------:R-:W-:Y:S01]  /*0c80*/  UMOV UR6, 0x252049c0 ;  /* 0x252049c000067882 */ /* 0x000fe20000000000 */
[----:B------:R-:W-:-:S06]  /*0c90*/  UMOV UR7, 0x397b839a ;  /* 0x397b839a00077882 */ /* 0x000fcc0000000000 */
[----:B------:R-:W-:Y:S01]  /*0ca0*/  DFMA R20, R20, -UR6, R10 ;  /* 0x8000000614147c2b */ /* 0x000fe2000800000a */
[----:B------:R-:W-:Y:S10]  /*0cb0*/  @!P0 BRA `(.L_x_6) ;  /* 0x0000000000088947 */ /* 0x000ff40003800000 */
[----:B------:R-:W-:-:S07]  /*0cc0*/  MOV R16, 0xce0 ;  /* 0x00000ce000107802 */ /* 0x000fce0000000f00 */
[----:B------:R-:W-:Y:S05]  /*0cd0*/  CALL.REL.NOINC `($fault_tree_mc_kernel$__internal_trig_reduction_slowpathd) ;  /* 0x0000004400cc7944 */ /* 0x000fea0003c00000 */
.L_x_6:
[----:B------:R-:W-:Y:S05]  /*0ce0*/  BSYNC.RECONVERGENT B0 ;  /* 0x0000000000007941 */ /* 0x000fea0003800200 */
.L_x_5:
[----:B------:R-:W-:-:S07]  /*0cf0*/  VIADD R0, R0, 0x1 ;  /* 0x0000000100007836 */ /* 0x000fce0000000000 */
.L_x_4:
[----:B------:R-:W-:Y:S05]  /*0d00*/  BSYNC.RECONVERGENT B1 ;  /* 0x0000000000017941 */ /* 0x000fea0003800200 */
.L_x_3:
[----:B------:R-:W0:Y:S01]  /*0d10*/  LDCU.64 UR6, c[0x4][0x8] ;  /* 0x01000100ff0677ac */ /* 0x000e220008000a00 */
[----:B------:R-:W-:-:S05]  /*0d20*/  IMAD.SHL.U32 R8, R0, 0x40, RZ ;  /* 0x0000004000087824 */ /* 0x000fca00078e00ff */
[----:B------:R-:W-:-:S04]  /*0d30*/  LOP3.LUT R8, R8, 0x40, RZ, 0xc0, !PT ;  /* 0x0000004008087812 */ /* 0x000fc800078ec0ff */
[----:B0-----:R-:W-:-:S05]  /*0d40*/  IADD3 R26, P0, PT, R8, UR6, RZ ;  /* 0x00000006081a7c10 */ /* 0x001fca000ff1e0ff */
[----:B------:R-:W-:-:S05]  /*0d50*/  IMAD.X R27, RZ, RZ, UR7, P0 ;  /* 0x00000007ff1b7e24 */ /* 0x000fca00080e06ff */
[----:B------:R-:W2:Y:S04]  /*0d60*/  LDG.E.128.CONSTANT R8, desc[UR10][R26.64] ;  /* 0x0000000a1a087981 */ /* 0x000ea8000c1e9d00 */
[----:B------:R-:W3:Y:S04]  /*0d70*/  LDG.E.128.CONSTANT R12, desc[UR10][R26.64+0x10] ;  /* 0x0000100a1a0c7981 */ /* 0x000ee8000c1e9d00 */
[----:B------:R-:W4:Y:S01]  /*0d80*/  LDG.E.128.CONSTANT R16, desc[UR10][R26.64+0x20] ;  /* 0x0000200a1a107981 */ /* 0x000f22000c1e9d00 */
[C---:B------:R-:W-:Y:S01]  /*0d90*/  LOP3.LUT R24, R0.reuse, 0x1, RZ, 0xc0, !PT ;  /* 0x0000000100187812 */ /* 0x040fe200078ec0ff */
[----:B------:R-:W-:Y:S01]  /*0da0*/  IMAD.MOV.U32 R28, RZ, RZ, 0x20fd8164 ;  /* 0x20fd8164ff1c7424 */ /* 0x000fe200078e00ff */
[----:B------:R-:W-:Y:S01]  /*0db0*/  LOP3.LUT P1, RZ, R0, 0x2, RZ, 0xc0, !PT ;  /* 0x0000000200ff7812 */ /* 0x000fe2000782c0ff */
[----:B------:R-:W-:Y:S01]  /*0dc0*/  IMAD.MOV.U32 R29, RZ, RZ, 0x3da8ff83 ;  /* 0x3da8ff83ff1d7424 */ /* 0x000fe200078e00ff */
[----:B------:R-:W-:Y:S01]  /*0dd0*/  ISETP.NE.U32.AND P0, PT, R24, 0x1, PT ;  /* 0x000000011800780c */ /* 0x000fe20003f05070 */
[----:B------:R-:W-:Y:S01]  /*0de0*/  DMUL R24, R20, R20 ;  /* 0x0000001414187228 */ /* 0x000fe20000000000 */
[----:B------:R-:W-:Y:S02]  /*0df0*/  BSSY.RECONVERGENT B0, `(.L_x_7) ;  /* 0x0000024000007945 */ /* 0x000fe40003800200 */
[----:B------:R-:W-:-:S02]  /*0e00*/  FSEL R28, R28, -8.06006814911005101289e+34, !P0 ;  /* 0xf9785eba1c1c7808 */ /* 0x000fc40004000000 */
[----:B------:R-:W-:-:S06]  /*0e10*/  FSEL R29, -R29, 0.11223486810922622681, !P0 ;  /* 0x3de5db651d1d7808 */ /* 0x000fcc0004000100 */
[----:B--2---:R-:W-:Y:S01]  /*0e20*/  DFMA R28, R24, R28, R8 ;  /* 0x0000001c181c722b */ /* 0x004fe20000000008 */
[----:B------:R-:W0:Y:S01]  /*0e30*/  MUFU.RSQ64H R9, R23 ;  /* 0x0000001700097308 */ /* 0x000e220000001c00 */
[----:B------:R-:W-:-:S06]  /*0e40*/  VIADD R8, R23, 0xfcb00000 ;  /* 0xfcb0000017087836 */ /* 0x000fcc0000000000 */
[----:B------:R-:W-:Y:S01]  /*0e50*/  DFMA R10, R24, R28, R10 ;  /* 0x0000001c180a722b */ /* 0x000fe2000000000a */
[----:B------:R-:W-:-:S07]  /*0e60*/  ISETP.GE.U32.AND P2, PT, R8, 0x7ca00000, PT ;  /* 0x7ca000000800780c */ /* 0x000fce0003f46070 */
[----:B---3--:R-:W-:Y:S02]  /*0e70*/  DFMA R10, R24, R10, R12 ;  /* 0x0000000a180a722b */ /* 0x008fe4000000000c */
[----:B0-----:R-:W-:-:S06]  /*0e80*/  DMUL R12, R8, R8 ;  /* 0x00000008080c7228 */ /* 0x001fcc0000000000 */
[----:B------:R-:W-:Y:S01]  /*0e90*/  DFMA R10, R24, R10, R14 ;  /* 0x0000000a180a722b */ /* 0x000fe2000000000e */
[----:B------:R-:W-:Y:S01]  /*0ea0*/  IMAD.MOV.U32 R14, RZ, RZ, 0x0 ;  /* 0x00000000ff0e7424 */ /* 0x000fe200078e00ff */
[----:B------:R-:W-:Y:S01]  /*0eb0*/  DFMA R12, R22, -R12, 1 ;  /* 0x3ff00000160c742b */ /* 0x000fe2000000080c */
[----:B------:R-:W-:-:S05]  /*0ec0*/  IMAD.MOV.U32 R15, RZ, RZ, 0x3fd80000 ;  /* 0x3fd80000ff0f7424 */ /* 0x000fca00078e00ff */
[----:B----4-:R-:W-:Y:S01]  /*0ed0*/  DFMA R10, R24, R10, R16 ;  /* 0x0000000a180a722b */ /* 0x010fe20000000010 */
[----:B------:R-:W0:Y:S01]  /*0ee0*/  LDC R16, c[0x0][0x3c0] ;  /* 0x0000f000ff107b82 */ /* 0x000e220000000800 */
[----:B------:R-:W-:Y:S02]  /*0ef0*/  DFMA R14, R12, R14, 0.5 ;  /* 0x3fe000000c0e742b */ /* 0x000fe4000000000e */
[----:B------:R-:W-:-:S04]  /*0f00*/  DMUL R12, R8, R12 ;  /* 0x0000000c080c7228 */ /* 0x000fc80000000000 */
[----:B------:R-:W-:-:S04]  /*0f10*/  DFMA R10, R24, R10, R18 ;  /* 0x0000000a180a722b */ /* 0x000fc80000000012 */
[----:B------:R-:W-:-:S04]  /*0f20*/  DFMA R18, R14, R12, R8 ;  /* 0x0000000c0e12722b */ /* 0x000fc80000000008 */
[----:B------:R-:W-:Y:S02]  /*0f30*/  DFMA R20, R10, R20, R20 ;  /* 0x000000140a14722b */ /* 0x000fe40000000014 */
[----:B------:R-:W-:Y:S02]  /*0f40*/  DFMA R10, R24, R10, 1 ;  /* 0x3ff00000180a742b */ /* 0x000fe4000000000a */
[----:B------:R-:W-:Y:S02]  /*0f50*/  DMUL R24, R22, R18 ;  /* 0x0000001216187228 */ /* 0x000fe40000000000 */
[----:B------:R-:W-:-:S06]  /*0f60*/  VIADD R17, R19, 0xfff00000 ;  /* 0xfff0000013117836 */ /* 0x000fcc0000000000 */
[----:B------:R-:W-:Y:S02]  /*0f70*/  FSEL R14, R10, R20, !P0 ;  /* 0x000000140a0e7208 */ /* 0x000fe40004000000 */
[----:B------:R-:W-:Y:S01]  /*0f80*/  FSEL R15, R11, R21, !P0 ;  /* 0x000000150b0f7208 */ /* 0x000fe20004000000 */
[----:B------:R-:W-:Y:S01]  /*0f90*/  DFMA R20, R24, -R24, R22 ;  /* 0x800000181814722b */ /* 0x000fe20000000016 */
[----:B0-----:R-:W-:Y:S01]  /*0fa0*/  ISETP.GE.AND P0, PT, R16, 0x1, PT ;  /* 0x000000011000780c */ /* 0x001fe20003f06270 */
[----:B------:R-:W-:-:S03]  /*0fb0*/  IMAD.MOV.U32 R16, RZ, RZ, R18 ;  /* 0x000000ffff107224 */ /* 0x000fc600078e0012 */
[----:B------:R-:W-:-:S03]  /*0fc0*/  DADD R10, RZ, -R14 ;  /* 0x00000000ff0a7229 */ /* 0x000fc6000000080e */
[----:B------:R-:W-:-:S07]  /*0fd0*/  DFMA R12, R20, R16, R24 ;  /* 0x00000010140c722b */ /* 0x000fce0000000018 */
[----:B------:R-:W-:Y:S02]  /*0fe0*/  FSEL R14, R14, R10, !P1 ;  /* 0x0000000a0e0e7208 */ /* 0x000fe40004800000 */
[----:B------:R-:W-:Y:S01]  /*0ff0*/  FSEL R15, R15, R11, !P1 ;  /* 0x0000000b0f0f7208 */ /* 0x000fe20004800000 */
[----:B------:R-:W-:Y:S06]  /*1000*/  @!P2 BRA `(.L_x_8) ;  /* 0x000000000008a947 */ /* 0x000fec0003800000 */
[----:B------:R-:W-:-:S07]  /*1010*/  MOV R0, 0x1030 ;  /* 0x0000103000007802 */ /* 0x000fce0000000f00 */
[----:B------:R-:W-:Y:S05]  /*1020*/  CALL.REL.NOINC `($__internal_2_$__cuda_sm20_dsqrt_rn_f64_mediumpath_v1) ;  /* 0x0000003400847944 */ /* 0x000fea0003c00000 */
.L_x_8:
[----:B------:R-:W-:Y:S05]  /*1030*/  BSYNC.RECONVERGENT B0 ;  /* 0x0000000000007941 */ /* 0x000fea0003800200 */
.L_x_7:
[----:B------:R-:W-:Y:S01]  /*1040*/  DMUL R14, R12, R14 ;  /* 0x0000000e0c0e7228 */ /* 0x000fe20000000000 */
[----:B------:R-:W-:Y:S02]  /*1050*/  CS2R R8, SRZ ;  /* 0x0000000000087805 */ /* 0x000fe4000001ff00 */
[----:B------:R-:W-:Y:S01]  /*1060*/  CS2R R10, SRZ ;  /* 0x00000000000a7805 */ /* 0x000fe2000001ff00 */
[----:B------:R-:W-:Y:S07]  /*1070*/  @!P0 BRA `(.L_x_9) ;  /* 0x0000001800dc8947 */ /* 0x000fee0003800000 */
[----:B------:R-:W0:Y:S01]  /*1080*/  LDCU UR4, c[0x0][0x3c0] ;  /* 0x00007800ff0477ac */ /* 0x000e220008000800 */
[----:B------:R-:W-:Y:S01]  /*1090*/  IMAD.MOV.U32 R42, RZ, RZ, RZ ;  /* 0x000000ffff2a7224 */ /* 0x000fe200078e00ff */
[----:B------:R-:W-:Y:S01]  /*10a0*/  CS2R R10, SRZ ;  /* 0x00000000000a7805 */ /* 0x000fe2000001ff00 */
[----:B------:R-:W-:Y:S01]  /*10b0*/  IMAD.MOV.U32 R43, RZ, RZ, -0x40 ;  /* 0xffffffc0ff2b7424 */ /* 0x000fe200078e00ff */
[----:B------:R-:W1:Y:S01]  /*10c0*/  LDCU.64 UR6, c[0x0][0x380] ;  /* 0x00007000ff0677ac */ /* 0x000e620008000a00 */
[----:B------:R-:W-:Y:S01]  /*10d0*/  IMAD.MOV.U32 R44, RZ, RZ, RZ ;  /* 0x000000ffff2c7224 */ /* 0x000fe200078e00ff */
[----:B------:R-:W-:Y:S01]  /*10e0*/  CS2R R8, SRZ ;  /* 0x0000000000087805 */ /* 0x000fe2000001ff00 */
[----:B------:R-:W-:Y:S02]  /*10f0*/  IMAD.MOV.U32 R45, RZ, RZ, -0x16b07d6 ;  /* 0xfe94f82aff2d7424 */ /* 0x000fe400078e00ff */
[----:B------:R-:W-:Y:S01]  /*1100*/  IMAD.MOV.U32 R46, RZ, RZ, 0x3c6ef372 ;  /* 0x3c6ef372ff2e7424 */ /* 0x000fe200078e00ff */
[----:B0-----:R-:W-:Y:S01]  /*1110*/  UIADD3 UR4, UPT, UPT, -UR4, URZ, URZ ;  /* 0x000000ff04047290 */ /* 0x001fe2000fffe1ff */
[----:B-1----:R-:W-:-:S02]  /*1120*/  IMAD.U32 R12, RZ, RZ, UR6 ;  /* 0x00000006ff0c7e24 */ /* 0x002fc4000f8e00ff */
[----:B------:R-:W-:-:S03]  /*1130*/  IMAD.U32 R13, RZ, RZ, UR7 ;  /* 0x00000007ff0d7e24 */ /* 0x000fc6000f8e00ff */
[----:B------:R-:W-:-:S07]  /*1140*/  IMAD.U32 R47, RZ, RZ, UR4 ;  /* 0x00000004ff2f7e24 */ /* 0x000fce000f8e00ff */
.L_x_35:
[----:B------:R-:W2:Y:S01]  /*1150*/  LDG.E.CONSTANT R22, desc[UR10][R12.64] ;  /* 0x0000000a0c167981 */ /* 0x000ea2000c1e9900 */
[----:B------:R-:W-:Y:S01]  /*1160*/  LOP3.LUT R17, R45, R6, RZ, 0x3c, !PT ;  /* 0x000000062d117212 */ /* 0x000fe200078e3cff */
[----:B------:R-:W-:Y:S01]  /*1170*/  BSSY.RECONVERGENT B0, `(.L_x_10) ;  /* 0x000019d000007945 */ /* 0x000fe20003800200 */
[----:B------:R-:W-:Y:S02]  /*1180*/  LOP3.LUT R18, R46, R7, RZ, 0x3c, !PT ;  /* 0x000000072e127212 */ /* 0x000fe400078e3cff */
[----:B------:R-:W-:-:S04]  /*1190*/  IADD3 R17, P0, PT, R17, 0x7f4a7c15, RZ ;  /* 0x7f4a7c1511117810 */ /* 0x000fc80007f1e0ff */
        /* <DEDUP_REMOVED lines=21> */
[----:B0-----:R-:W-:Y:S01]  /*12f0*/  DMUL R20, R20, 4.6566128730773925781e-10 ;  /* 0x3e00000014147828 */ /* 0x001fe20000000000 */
[----:B--2---:R-:W-:-:S13]  /*1300*/  ISETP.NE.AND P0, PT, R22, 0x1, PT ;  /* 0x000000011600780c */ /* 0x004fda0003f05270 */
[----:B------:R-:W-:Y:S05]  /*1310*/  @!P0 BRA `(.L_x_11) ;  /* 0x0000000c00248947 */ /* 0x000fea0003800000 */
[----:B------:R-:W-:-:S13]  /*1320*/  ISETP.NE.AND P0, PT, R22, RZ, PT ;  /* 0x000000ff1600720c */ /* 0x000fda0003f05270 */
[----:B------:R-:W-:Y:S05]  /*1330*/  @P0 BRA `(.L_x_12) ;  /* 0x0000000000180947 */ /* 0x000fea0003800000 */
[----:B------:R-:W0:Y:S02]  /*1340*/  LDC.64 R16, c[0x0][0x388] ;  /* 0x0000e200ff107b82 */ /* 0x000e240000000a00 */
[----:B0-----:R-:W-:-:S06]  /*1350*/  IMAD.WIDE.U32 R16, R42, 0x8, R16 ;  /* 0x000000082a107825 */ /* 0x001fcc00078e0010 */
[----:B------:R-:W2:Y:S02]  /*1360*/  LDG.E.64.CONSTANT R16, desc[UR10][R16.64] ;  /* 0x0000000a10107981 */ /* 0x000ea4000c1e9b00 */
[----:B--2---:R-:W-:-:S14]  /*1370*/  DSETP.GEU.AND P0, PT, R20, R16, PT ;  /* 0x000000101400722a */ /* 0x004fdc0003f0e000 */
[----:B------:R-:W-:Y:S05]  /*1380*/  @!P0 BRA `(.L_x_13) ;  /* 0x0000001400c08947 */ /* 0x000fea0003800000 */
[----:B------:R-:W-:Y:S05]  /*1390*/  BRA `(.L_x_14) ;  /* 0x0000001400e87947 */ /* 0x000fea0003800000 */
.L_x_12:
[----:B------:R-:W0:Y:S02]  /*13a0*/  LDC.64 R16, c[0x0][0x388] ;  /* 0x0000e200ff107b82 */ /* 0x000e240000000a00 */
[----:B0-----:R-:W-:-:S05]  /*13b0*/  IMAD.WIDE.U32 R22, R42, 0x8, R16 ;  /* 0x000000082a167825 */ /* 0x001fca00078e0010 */
[----:B------:R0:W5:Y:S04]  /*13c0*/  LDG.E.64.CONSTANT R24, desc[UR10][R22.64] ;  /* 0x0000000a16187981 */ /* 0x000168000c1e9b00 */
[----:B------:R0:W5:Y:S04]  /*13d0*/  LDG.E.64.CONSTANT R16, desc[UR10][R22.64+0x8] ;  /* 0x0000080a16107981 */ /* 0x000168000c1e9b00 */
[----:B------:R0:W5:Y:S01]  /*13e0*/  LDG.E.64.CONSTANT R18, desc[UR10][R22.64+0x10] ;  /* 0x0000100a16127981 */ /* 0x000162000c1e9b00 */
[----:B------:R-:W-:Y:S01]  /*13f0*/  UMOV UR6, 0xfeebc2a0 ;  /* 0xfeebc2a000067882 */ /* 0x000fe20000000000 */
[----:B------:R-:W-:Y:S01]  /*1400*/  UMOV UR7, 0x39b4484b ;  /* 0x39b4484b00077882 */ /* 0x000fe20000000000 */
[----:B------:R-:W-:Y:S01]  /*1410*/  IMAD.MOV.U32 R0, RZ, RZ, R21 ;  /* 0x000000ffff007224 */ /* 0x000fe200078e0015 */
[----:B------:R-:W-:Y:S01]  /*1420*/  DSETP.MAX.AND P0, P1, R20, UR6, PT ;  /* 0x0000000614007e2a */ /* 0x000fe2000b90f000 */
[----:B------:R-:W-:Y:S01]  /*1430*/  UMOV UR4, UR7 ;  /* 0x0000000700047c82 */ /* 0x000fe20008000000 */
[----:B------:R-:W-:Y:S04]  /*1440*/  BSSY.RECONVERGENT B1, `(.L_x_15) ;  /* 0x0000057000017945 */ /* 0x000fe80003800200 */
[----:B------:R-:W-:Y:S01]  /*1450*/  FSEL R27, R0, UR4, P0 ;  /* 0x00000004001b7c08 */ /* 0x000fe20008000000 */
[----:B------:R-:W-:Y:S01]  /*1460*/  IMAD.U32 R0, RZ, RZ, UR4 ;  /* 0x00000004ff007e24 */ /* 0x000fe2000f8e00ff */
[----:B------:R-:W-:-:S05]  /*1470*/  SEL R26, R20, UR6, P0 ;  /* 0x00000006141a7c07 */ /* 0x000fca0008000000 */
[----:B------:R-:W-:Y:S01]  /*1480*/  IMAD.MOV.U32 R20, RZ, RZ, R26 ;  /* 0x000000ffff147224 */ /* 0x000fe200078e001a */
[----:B------:R-:W-:-:S04]  /*1490*/  @P1 LOP3.LUT R27, R0, 0x80000, RZ, 0xfc, !PT ;  /* 0x00080000001b1812 */ /* 0x000fc800078efcff */
[----:B------:R-:W-:Y:S01]  /*14a0*/  ISETP.GT.AND P0, PT, R27, 0xfffff, PT ;  /* 0x000fffff1b00780c */ /* 0x000fe20003f04270 */
[----:B------:R-:W-:-:S12]  /*14b0*/  IMAD.MOV.U32 R21, RZ, RZ, R27 ;  /* 0x000000ffff157224 */ /* 0x000fd800078e001b */
[----:B------:R-:W-:-:S10]  /*14c0*/  @!P0 DMUL R20, R20, 1.80143985094819840000e+16 ;  /* 0x4350000014148828 */ /* 0x000fd40000000000 */
[----:B------:R-:W-:Y:S02]  /*14d0*/  @!P0 IMAD.MOV.U32 R27, RZ, RZ, R21 ;  /* 0x000000ffff1b8224 */ /* 0x000fe400078e0015 */
[----:B------:R-:W-:Y:S02]  /*14e0*/  @!P0 IMAD.MOV.U32 R26, RZ, RZ, R20 ;  /* 0x000000ffff1a8224 */ /* 0x000fe400078e0014 */
[----:B------:R-:W-:-:S05]  /*14f0*/  VIADD R0, R27, 0xffffffff ;  /* 0xffffffff1b007836 */ /* 0x000fca0000000000 */
[----:B------:R-:W-:Y:S01]  /*1500*/  ISETP.GT.U32.AND P1, PT, R0, 0x7feffffe, PT ;  /* 0x7feffffe0000780c */ /* 0x000fe20003f24070 */
[----:B------:R-:W-:Y:S02]  /*1510*/  IMAD.MOV.U32 R0, RZ, RZ, -0x3ff ;  /* 0xfffffc01ff007424 */ /* 0x000fe400078e00ff */
[----:B------:R-:W-:-:S10]  /*1520*/  @!P0 IMAD.MOV.U32 R0, RZ, RZ, -0x435 ;  /* 0xfffffbcbff008424 */ /* 0x000fd400078e00ff */
[----:B0-----:R-:W-:Y:S05]  /*1530*/  @P1 BRA `(.L_x_16) ;  /* 0x0000000400041947 */ /* 0x001fea0003800000 */
[C---:B------:R-:W-:Y:S01]  /*1540*/  LOP3.LUT R20, R27.reuse, 0xfffff, RZ, 0xc0, !PT ;  /* 0x000fffff1b147812 */ /* 0x040fe200078ec0ff */
[----:B------:R-:W-:Y:S01]  /*1550*/  IMAD.MOV.U32 R36, RZ, RZ, RZ ;  /* 0x000000ffff247224 */ /* 0x000fe200078e00ff */
[----:B------:R-:W-:Y:S01]  /*1560*/  UMOV UR6, 0x3ae80f1e ;  /* 0x3ae80f1e00067882 */ /* 0x000fe20000000000 */
[----:B------:R-:W-:Y:S01]  /*1570*/  UMOV UR7, 0x3eb1380b ;  /* 0x3eb1380b00077882 */ /* 0x000fe20000000000 */
[----:B------:R-:W-:Y:S01]  /*1580*/  LOP3.LUT R21, R20, 0x3ff00000, RZ, 0xfc, !PT ;  /* 0x3ff0000014157812 */ /* 0x000fe200078efcff */
[----:B------:R-:W-:Y:S01]  /*1590*/  IMAD.MOV.U32 R20, RZ, RZ, R26 ;  /* 0x000000ffff147224 */ /* 0x000fe200078e001a */
[----:B------:R-:W-:Y:S01]  /*15a0*/  LEA.HI R0, R27, R0, RZ, 0xc ;  /* 0x000000001b007211 */ /* 0x000fe200078f60ff */
[----:B------:R-:W-:Y:S01]  /*15b0*/  UMOV UR12, 0x80000000 ;  /* 0x80000000000c7882 */ /* 0x000fe20000000000 */
[----:B------:R-:W-:Y:S01]  /*15c0*/  ISETP.GE.U32.AND P0, PT, R21, 0x3ff6a09f, PT ;  /* 0x3ff6a09f1500780c */ /* 0x000fe20003f06070 */
[----:B------:R-:W-:-:S12]  /*15d0*/  UMOV UR13, 0x43300000 ;  /* 0x43300000000d7882 */ /* 0x000fd80000000000 */
[----:B------:R-:W-:Y:S02]  /*15e0*/  @P0 VIADD R23, R21, 0xfff00000 ;  /* 0xfff0000015170836 */ /* 0x000fe40000000000 */
[----:B------:R-:W-:Y:S02]  /*15f0*/  @P0 VIADD R0, R0, 0x1 ;  /* 0x0000000100000836 */ /* 0x000fe40000000000 */
[----:B------:R-:W-:-:S06]  /*1600*/  @P0 IMAD.MOV.U32 R21, RZ, RZ, R23 ;  /* 0x000000ffff150224 */ /* 0x000fcc00078e0017 */
[C---:B------:R-:W-:Y:S02]  /*1610*/  DADD R28, R20.reuse, 1 ;  /* 0x3ff00000141c7429 */ /* 0x040fe40000000000 */
[----:B------:R-:W-:-:S04]  /*1620*/  DADD R20, R20, -1 ;  /* 0xbff0000014147429 */ /* 0x000fc80000000000 */
[----:B------:R-:W0:Y:S02]  /*1630*/  MUFU.RCP64H R37, R29 ;  /* 0x0000001d00257308 */ /* 0x000e240000001800 */
[----:B0-----:R-:W-:-:S08]  /*1640*/  DFMA R22, -R28, R36, 1 ;  /* 0x3ff000001c16742b */ /* 0x001fd00000000124 */
[----:B------:R-:W-:-:S08]  /*1650*/  DFMA R22, R22, R22, R22 ;  /* 0x000000161616722b */ /* 0x000fd00000000016 */
[----:B------:R-:W-:Y:S01]  /*1660*/  DFMA R36, R36, R22, R36 ;  /* 0x000000162424722b */ /* 0x000fe20000000024 */
[----:B------:R-:W-:Y:S02]  /*1670*/  IMAD.MOV.U32 R22, RZ, RZ, -0x748574fc ;  /* 0x8b7a8b04ff167424 */ /* 0x000fe400078e00ff */
[----:B------:R-:W-:-:S05]  /*1680*/  IMAD.MOV.U32 R23, RZ, RZ, 0x3ed0ee25 ;  /* 0x3ed0ee25ff177424 */ /* 0x000fca00078e00ff */
[----:B------:R-:W-:-:S08]  /*1690*/  DMUL R34, R20, R36 ;  /* 0x0000002414227228 */ /* 0x000fd00000000000 */
[----:B------:R-:W-:-:S08]  /*16a0*/  DFMA R34, R20, R36, R34 ;  /* 0x000000241422722b */ /* 0x000fd00000000022 */
[----:B------:R-:W-:Y:S02]  /*16b0*/  DMUL R32, R34, R34 ;  /* 0x0000002222207228 */ /* 0x000fe40000000000 */
[----:B------:R-:W-:-:S06]  /*16c0*/  DADD R26, R20, -R34 ;  /* 0x00000000141a7229 */ /* 0x000fcc0000000822 */
[----:B------:R-:W-:Y:S01]  /*16d0*/  DFMA R22, R32, UR6, R22 ;  /* 0x0000000620167c2b */ /* 0x000fe20008000016 */
[----:B------:R-:W-:Y:S01]  /*16e0*/  UMOV UR6, 0x9f02676f ;  /* 0x9f02676f00067882 */ /* 0x000fe20000000000 */
[----:B------:R-:W-:Y:S01]  /*16f0*/  UMOV UR7, 0x3ef3b266 ;  /* 0x3ef3b26600077882 */ /* 0x000fe20000000000 */
[----:B------:R-:W-:-:S05]  /*1700*/  DADD R26, R26, R26 ;  /* 0x000000001a1a7229 */ /* 0x000fca000000001a */
[----:B------:R-:W-:Y:S01]  /*1710*/  DFMA R30, R32, R22, UR6 ;  /* 0x00000006201e7e2b */ /* 0x000fe20008000016 */
[----:B------:R-:W-:Y:S01]  /*1720*/  UMOV UR6, 0xa9ab0956 ;  /* 0xa9ab095600067882 */ /* 0x000fe20000000000 */
[----:B------:R-:W-:Y:S01]  /*1730*/  UMOV UR7, 0x3f1745cb ;  /* 0x3f1745cb00077882 */ /* 0x000fe20000000000 */
[----:B------:R-:W-:Y:S01]  /*1740*/  LOP3.LUT R22, R0, 0x80000000, RZ, 0x3c, !PT ;  /* 0x8000000000167812 */ /* 0x000fe200078e3cff */
[----:B------:R-:W-:Y:S01]  /*1750*/  IMAD.MOV.U32 R23, RZ, RZ, 0x43300000 ;  /* 0x43300000ff177424 */ /* 0x000fe200078e00ff */
[----:B------:R-:W-:-:S03]  /*1760*/  DFMA R26, R20, -R34, R26 ;  /* 0x80000022141a722b */ /* 0x000fc6000000001a */
[----:B------:R-:W-:Y:S01]  /*1770*/  DFMA R30, R32, R30, UR6 ;  /* 0x00000006201e7e2b */ /* 0x000fe2000800001e */
[----:B------:R-:W-:Y:S01]  /*1780*/  UMOV UR6, 0x2d1b5154 ;  /* 0x2d1b515400067882 */ /* 0x000fe20000000000 */
[----:B------:R-:W-:Y:S01]  /*1790*/  UMOV UR7, 0x3f3c71c7 ;  /* 0x3f3c71c700077882 */ /* 0x000fe20000000000 */
[----:B------:R-:W-:Y:S01]  /*17a0*/  DADD R22, R22, -UR12 ;  /* 0x8000000c16167e29 */ /* 0x000fe20008000000 */
[----:B------:R-:W-:Y:S01]  /*17b0*/  UMOV UR12, 0xfefa39ef ;  /* 0xfefa39ef000c7882 */ /* 0x000fe20000000000 */
[----:B------:R-:W-:Y:S01]  /*17c0*/  UMOV UR13, 0x3fe62e42 ;  /* 0x3fe62e42000d7882 */ /* 0x000fe20000000000 */
[----:B------:R-:W-:Y:S02]  /*17d0*/  DMUL R26, R36, R26 ;  /* 0x0000001a241a7228 */ /* 0x000fe40000000000 */
[----:B------:R-:W-:Y:S01]  /*17e0*/  DFMA R30, R32, R30, UR6 ;  /* 0x00000006201e7e2b */ /* 0x000fe2000800001e */
[----:B------:R-:W-:Y:S01]  /*17f0*/  UMOV UR6, 0x923be72d ;  /* 0x923be72d00067882 */ /* 0x000fe20000000000 */
[----:B------:R-:W-:Y:S01]  /*1800*/  UMOV UR7, 0x3f624924 ;  /* 0x3f62492400077882 */ /* 0x000fe20000000000 */
[----:B------:R-:W-:-:S05]  /*1810*/  DFMA R20, R22, UR12, R34 ;  /* 0x0000000c16147c2b */ /* 0x000fca0008000022 */
        /* <DEDUP_REMOVED lines=19> */
.L_x_16:
[----:B------:R-:W-:Y:S01]  /*1950*/  IMAD.MOV.U32 R22, RZ, RZ, 0x0 ;  /* 0x00000000ff167424 */ /* 0x000fe200078e00ff */
[----:B------:R-:W-:Y:S01]  /*1960*/  LOP3.LUT P0, RZ, R21, 0x7fffffff, RZ, 0xc0, !PT ;  /* 0x7fffffff15ff7812 */ /* 0x000fe2000780c0ff */
[----:B------:R-:W-:-:S06]  /*1970*/  IMAD.MOV.U32 R23, RZ, RZ, 0x7ff00000 ;  /* 0x7ff00000ff177424 */ /* 0x000fcc00078e00ff */
[----:B------:R-:W-:-:S10]  /*1980*/  DFMA R22, R20, R22, +INF ;  /* 0x7ff000001416742b */ /* 0x000fd40000000016 */
[----:B------:R-:W-:Y:S02]  /*1990*/  FSEL R20, R22, RZ, P0 ;  /* 0x000000ff16147208 */ /* 0x000fe40000000000 */
[----:B------:R-:W-:-:S07]  /*19a0*/  FSEL R21, R23, -QNAN , P0 ;  /* 0xfff0000017157808 */ /* 0x000fce0000000000 */
.L_x_17:
[----:B------:R-:W-:Y:S05]  /*19b0*/  BSYNC.RECONVERGENT B1 ;  /* 0x0000000000017941 */ /* 0x000fea0003800200 */
.L_x_15:
[----:B-----5:R-:W0:Y:S01]  /*19c0*/  MUFU.RCP64H R29, R25 ;  /* 0x00000019001d7308 */ /* 0x020e220000001800 */
[----:B------:R-:W-:Y:S01]  /*19d0*/  VIADD R28, R25, 0x300402 ;  /* 0x00300402191c7836 */ /* 0x000fe20000000000 */
[----:B------:R-:W-:-:S04]  /*19e0*/  DADD R48, -RZ, -R20 ;  /* 0x00000000ff307229 */ /* 0x000fc80000000914 */
[----:B------:R-:W-:Y:S01]  /*19f0*/  FSETP.GEU.AND P0, PT, |R28|, 5.8789094863358348022e-39, PT ;  /* 0x004004021c00780b */ /* 0x000fe20003f0e200 */
[----:B0-----:R-:W-:-:S08]  /*1a00*/  DFMA R22, -R24, R28, 1 ;  /* 0x3ff000001816742b */ /* 0x001fd0000000011c */
[----:B------:R-:W-:-:S08]  /*1a10*/  DFMA R22, R22, R22, R22 ;  /* 0x000000161616722b */ /* 0x000fd00000000016 */
[----:B------:R-:W-:-:S08]  /*1a20*/  DFMA R22, R28, R22, R28 ;  /* 0x000000161c16722b */ /* 0x000fd0000000001c */
[----:B------:R-:W-:-:S08]  /*1a30*/  DFMA R26, -R24, R22, 1 ;  /* 0x3ff00000181a742b */ /* 0x000fd00000000116 */
[----:B------:R-:W-:Y:S01]  /*1a40*/  DFMA R22, R22, R26, R22 ;  /* 0x0000001a1616722b */ /* 0x000fe20000000016 */
[----:B------:R-:W-:Y:S10]  /*1a50*/  @P0 BRA `(.L_x_18) ;  /* 0x0000000000200947 */ /* 0x000ff40003800000 */
[----:B------:R-:W-:Y:S01]  /*1a60*/  LOP3.LUT R0, R25, 0x7fffffff, RZ, 0xc0, !PT ;  /* 0x7fffffff19007812 */ /* 0x000fe200078ec0ff */
[----:B------:R-:W-:Y:S02]  /*1a70*/  IMAD.MOV.U32 R22, RZ, RZ, R24 ;  /* 0x000000ffff167224 */ /* 0x000fe400078e0018 */
[----:B------:R-:W-:Y:S02]  /*1a80*/  IMAD.MOV.U32 R23, RZ, RZ, R25 ;  /* 0x000000ffff177224 */ /* 0x000fe400078e0019 */
[----:B------:R-:W-:Y:S01]  /*1a90*/  VIADD R31, R0, 0xfff00000 ;  /* 0xfff00000001f7836 */ /* 0x000fe20000000000 */
[----:B------:R-:W-:-:S07]  /*1aa0*/  MOV R0, 0x1ac0 ;  /* 0x00001ac000007802 */ /* 0x000fce0000000f00 */
[----:B------:R-:W-:Y:S05]  /*1ab0*/  CALL.REL.NOINC `($__internal_0_$__cuda_sm20_dblrcp_rn_slowpath_v3) ;  /* 0x0000002000cc7944 */ /* 0x000fea0003c00000 */
[----:B------:R-:W-:Y:S02]  /*1ac0*/  IMAD.MOV.U32 R22, RZ, RZ, R24 ;  /* 0x000000ffff167224 */ /* 0x000fe400078e0018 */
[----:B------:R-:W-:-:S07]  /*1ad0*/  IMAD.MOV.U32 R23, RZ, RZ, R25 ;  /* 0x000000ffff177224 */ /* 0x000fce00078e0019 */
.L_x_18:
[----:B------:R-:W-:Y:S01]  /*1ae0*/  SHF.R.U32.HI R0, RZ, 0x14, R23 ;  /* 0x00000014ff007819 */ /* 0x000fe20000011617 */
[----:B------:R-:W-:Y:S01]  /*1af0*/  DSETP.NEU.AND P2, PT, R20, RZ, PT ;  /* 0x000000ff1400722a */ /* 0x000fe20003f4d000 */
[----:B------:R-:W-:Y:S02]  /*1b00*/  BSSY.RECONVERGENT B1, `(.L_x_19) ;  /* 0x0000021000017945 */ /* 0x000fe40003800200 */
[----:B------:R-:W-:-:S03]  /*1b10*/  LOP3.LUT R0, R0, 0x7ff, RZ, 0xc0, !PT ;  /* 0x000007ff00007812 */ /* 0x000fc600078ec0ff */
[----:B------:R-:W-:Y:S02]  /*1b20*/  ISETP.GE.OR P3, PT, R23, RZ, P2 ;  /* 0x000000ff1700720c */ /* 0x000fe40001766670 */
[----:B------:R-:W-:-:S05]  /*1b30*/  VIADD R25, R0, 0xfffffc0c ;  /* 0xfffffc0c00197836 */ /* 0x000fca0000000000 */
[CC--:B------:R-:W-:Y:S01]  /*1b40*/  SHF.L.U32 R0, R22.reuse, R25.reuse, RZ ;  /* 0x0000001916007219 */ /* 0x0c0fe200000006ff */
[----:B------:R-:W-:Y:S01]  /*1b50*/  @!P2 IMAD.MOV.U32 R24, RZ, RZ, RZ ;  /* 0x000000ffff18a224 */ /* 0x000fe200078e00ff */
[----:B------:R-:W-:Y:S02]  /*1b60*/  SHF.L.U64.HI R25, R22, R25, R23 ;  /* 0x0000001916197219 */ /* 0x000fe40000010217 */
[----:B------:R-:W-:-:S04]  /*1b70*/  ISETP.NE.U32.AND P0, PT, R0, RZ, PT ;  /* 0x000000ff0000720c */ /* 0x000fc80003f05070 */
[----:B------:R-:W-:-:S04]  /*1b80*/  ISETP.NE.AND.EX P0, PT, R25, -0x80000000, PT, P0 ;  /* 0x800000001900780c */ /* 0x000fc80003f05300 */
[----:B------:R-:W-:-:S09]  /*1b90*/  PLOP3.LUT P1, PT, P0, PT, PT, 0x8, 0x80 ;  /* 0x000000000080781c */ /* 0x000fd2000072e170 */
[----:B------:R-:W-:-:S06]  /*1ba0*/  @!P2 DSETP.NEU.AND P1, PT, |R22|, 0.5, !P0 ;  /* 0x3fe000001600a42a */ /* 0x000fcc000472d200 */
[----:B------:R-:W-:-:S04]  /*1bb0*/  @!P2 SEL R25, R49, RZ, P1 ;  /* 0x000000ff3119a207 */ /* 0x000fc80000800000 */
[----:B------:R-:W-:Y:S01]  /*1bc0*/  @!P3 LOP3.LUT R25, R25, 0x7ff00000, RZ, 0xfc, !PT ;  /* 0x7ff000001919b812 */ /* 0x000fe200078efcff */
[----:B------:R-:W-:Y:S06]  /*1bd0*/  @!P2 BRA `(.L_x_20) ;  /* 0x00000000004ca947 */ /* 0x000fec0003800000 */
[----:B------:R-:W-:Y:S01]  /*1be0*/  DADD R36, -RZ, |R20| ;  /* 0x00000000ff247229 */ /* 0x000fe20000000514 */
[----:B------:R-:W-:Y:S01]  /*1bf0*/  BSSY.RECONVERGENT B2, `(.L_x_21) ;  /* 0x0000005000027945 */ /* 0x000fe20003800200 */
[----:B------:R-:W-:Y:S01]  /*1c00*/  IMAD.MOV.U32 R50, RZ, RZ, R22 ;  /* 0x000000ffff327224 */ /* 0x000fe200078e0016 */
[----:B------:R-:W-:Y:S01]  /*1c10*/  MOV R0, 0x1c40 ;  /* 0x00001c4000007802 */ /* 0x000fe20000000f00 */
[----:B------:R-:W-:-:S07]  /*1c20*/  IMAD.MOV.U32 R51, RZ, RZ, R23 ;  /* 0x000000ffff337224 */ /* 0x000fce00078e0017 */
[----:B------:R-:W-:Y:S05]  /*1c30*/  CALL.REL.NOINC `($fault_tree_mc_kernel$__internal_accurate_pow) ;  /* 0x0000002c003c7944 */ /* 0x000fea0003c00000 */
[----:B------:R-:W-:Y:S05]  /*1c40*/  BSYNC.RECONVERGENT B2 ;  /* 0x0000000000027941 */ /* 0x000fea0003800200 */
.L_x_21:
[----:B------:R-:W-:Y:S01]  /*1c50*/  IMAD.MOV.U32 R26, RZ, RZ, R29 ;  /* 0x000000ffff1a7224 */ /* 0x000fe200078e001d */
[----:B------:R-:W0:Y:S01]  /*1c60*/  FRND.F64.TRUNC R24, R22 ;  /* 0x0000001600187313 */ /* 0x000e22000030d800 */
[----:B------:R-:W-:Y:S01]  /*1c70*/  IMAD.MOV.U32 R27, RZ, RZ, R30 ;  /* 0x000000ffff1b7224 */ /* 0x000fe200078e001e */
[----:B------:R-:W-:-:S05]  /*1c80*/  ISETP.GE.AND P2, PT, R49, RZ, PT ;  /* 0x000000ff3100720c */ /* 0x000fca0003f46270 */
[----:B------:R-:W-:Y:S02]  /*1c90*/  DADD R26, -RZ, -R26 ;  /* 0x00000000ff1a7229 */ /* 0x000fe4000000091a */
[----:B0-----:R-:W-:-:S08]  /*1ca0*/  DSETP.NEU.AND P0, PT, R22, R24, PT ;  /* 0x000000181600722a */ /* 0x001fd00003f0d000 */
[-C--:B------:R-:W-:Y:S02]  /*1cb0*/  FSEL R0, R26, R29.reuse, P1 ;  /* 0x0000001d1a007208 */ /* 0x080fe40000800000 */
[-C--:B------:R-:W-:Y:S02]  /*1cc0*/  FSEL R27, R27, R30.reuse, P1 ;  /* 0x0000001e1b1b7208 */ /* 0x080fe40000800000 */
[----:B------:R-:W-:Y:S02]  /*1cd0*/  FSEL R24, R0, R29, !P2 ;  /* 0x0000001d00187208 */ /* 0x000fe40005000000 */
[----:B------:R-:W-:Y:S02]  /*1ce0*/  FSEL R25, R27, R30, !P2 ;  /* 0x0000001e1b197208 */ /* 0x000fe40005000000 */
[----:B------:R-:W-:Y:S02]  /*1cf0*/  @!P2 FSEL R24, R24, RZ, !P0 ;  /* 0x000000ff1818a208 */ /* 0x000fe40004000000 */
[----:B------:R-:W-:-:S07]  /*1d00*/  @!P2 FSEL R25, R25, -QNAN , !P0 ;  /* 0xfff800001919a808 */ /* 0x000fce0004000000 */
.L_x_20:
[----:B------:R-:W-:Y:S05]  /*1d10*/  BSYNC.RECONVERGENT B1 ;  /* 0x0000000000017941 */ /* 0x000fea0003800200 */
.L_x_19:
[----:B------:R-:W-:Y:S01]  /*1d20*/  DADD R26, R22, -R20 ;  /* 0x00000000161a7229 */ /* 0x000fe20000000814 */
[----:B------:R-:W-:Y:S09]  /*1d30*/  BSSY.RECONVERGENT B1, `(.L_x_22) ;  /* 0x000001d000017945 */ /* 0x000ff20003800200 */
[----:B------:R-:W-:-:S04]  /*1d40*/  LOP3.LUT R26, R27, 0x7ff00000, RZ, 0xc0, !PT ;  /* 0x7ff000001b1a7812 */ /* 0x000fc800078ec0ff */
[----:B------:R-:W-:-:S13]  /*1d50*/  ISETP.NE.AND P0, PT, R26, 0x7ff00000, PT ;  /* 0x7ff000001a00780c */ /* 0x000fda0003f05270 */
[----:B------:R-:W-:Y:S05]  /*1d60*/  @P0 BRA `(.L_x_23) ;  /* 0x0000000000640947 */ /* 0x000fea0003800000 */
[----:B------:R-:W-:-:S06]  /*1d70*/  DSETP.NAN.AND P0, PT, R22, R22, PT ;  /* 0x000000161600722a */ /* 0x000fcc0003f08000 */
[----:B------:R-:W-:-:S14]  /*1d80*/  DSETP.NUM.AND P0, PT, R20, R20, !P0 ;  /* 0x000000141400722a */ /* 0x000fdc0004707000 */
[----:B------:R-:W-:Y:S01]  /*1d90*/  @!P0 DADD R24, R22, -R20 ;  /* 0x0000000016188229 */ /* 0x000fe20000000814 */
[----:B------:R-:W-:Y:S10]  /*1da0*/  @!P0 BRA `(.L_x_23) ;  /* 0x0000000000548947 */ /* 0x000ff40003800000 */
[----:B------:R-:W-:-:S14]  /*1db0*/  DSETP.NEU.AND P0, PT, |R22|, +INF , PT ;  /* 0x7ff000001600742a */ /* 0x000fdc0003f0d200 */
[----:B------:R-:W-:Y:S05]  /*1dc0*/  @P0 BRA `(.L_x_24) ;  /* 0x0000000000200947 */ /* 0x000fea0003800000 */
[----:B------:R-:W-:Y:S01]  /*1dd0*/  ISETP.GE.AND P1, PT, R23, RZ, PT ;  /* 0x000000ff1700720c */ /* 0x000fe20003f26270 */
[----:B------:R-:W-:-:S06]  /*1de0*/  DSETP.GT.AND P0, PT, |R20|, 1, PT ;  /* 0x3ff000001400742a */ /* 0x000fcc0003f04200 */
[----:B------:R-:W-:Y:S01]  /*1df0*/  SEL R24, RZ, 0x7ff00000, !P0 ;  /* 0x7ff00000ff187807 */ /* 0x000fe20004000000 */
[----:B------:R-:W-:-:S05]  /*1e00*/  DSETP.NEU.AND P0, PT, R20, 1, PT ;  /* 0x3ff000001400742a */ /* 0x000fca0003f0d000 */
[----:B------:R-:W-:-:S04]  /*1e10*/  @!P1 LOP3.LUT R24, R24, 0x7ff00000, RZ, 0x3c, !PT ;  /* 0x7ff0000018189812 */ /* 0x000fc800078e3cff */
[----:B------:R-:W-:Y:S01]  /*1e20*/  SEL R25, R24, 0x3ff00000, P0 ;  /* 0x3ff0000018197807 */ /* 0x000fe20000000000 */
[----:B------:R-:W-:Y:S01]  /*1e30*/  IMAD.MOV.U32 R24, RZ, RZ, RZ ;  /* 0x000000ffff187224 */ /* 0x000fe200078e00ff */
[----:B------:R-:W-:Y:S06]  /*1e40*/  BRA `(.L_x_23) ;  /* 0x00000000002c7947 */ /* 0x000fec0003800000 */
.L_x_24:
[----:B------:R-:W-:-:S14]  /*1e50*/  DSETP.NEU.AND P0, PT, |R20|, +INF , PT ;  /* 0x7ff000001400742a */ /* 0x000fdc0003f0d200 */
[----:B------:R-:W-:Y:S05]  /*1e60*/  @P0 BRA `(.L_x_23) ;  /* 0x0000000000240947 */ /* 0x000fea0003800000 */
[C---:B------:R-:W-:Y:S01]  /*1e70*/  ISETP.GE.AND P0, PT, R23.reuse, RZ, PT ;  /* 0x000000ff1700720c */ /* 0x040fe20003f06270 */
[----:B------:R-:W-:Y:S01]  /*1e80*/  IMAD.MOV.U32 R24, RZ, RZ, RZ ;  /* 0x000000ffff187224 */ /* 0x000fe200078e00ff */
[----:B------:R-:W-:Y:S02]  /*1e90*/  LOP3.LUT R0, R23, 0x7fffffff, RZ, 0xc0, !PT ;  /* 0x7fffffff17007812 */ /* 0x000fe400078ec0ff */
[----:B------:R-:W-:Y:S02]  /*1ea0*/  SEL R25, RZ, 0x7ff00000, !P0 ;  /* 0x7ff00000ff197807 */ /* 0x000fe40004000000 */
[----:B------:R-:W-:Y:S02]  /*1eb0*/  ISETP.GE.AND P2, PT, R49, RZ, PT ;  /* 0x000000ff3100720c */ /* 0x000fe40003f46270 */
[----:B------:R-:W-:Y:S01]  /*1ec0*/  ISETP.NE.AND P0, PT, R0, 0x3fe00000, PT ;  /* 0x3fe000000000780c */ /* 0x000fe20003f05270 */
[----:B------:R-:W-:-:S05]  /*1ed0*/  VIADD R0, R25, 0x80000000 ;  /* 0x8000000019007836 */ /* 0x000fca0000000000 */
[----:B------:R-:W-:-:S05]  /*1ee0*/  SEL R0, R0, R25, P0 ;  /* 0x0000001900007207 */ /* 0x000fca0000000000 */
[----:B------:R-:W-:-:S07]  /*1ef0*/  @!P2 SEL R25, R0, R25, P1 ;  /* 0x000000190019a207 */ /* 0x000fce0000800000 */
.L_x_23:
[----:B------:R-:W-:Y:S05]  /*1f00*/  BSYNC.RECONVERGENT B1 ;  /* 0x0000000000017941 */ /* 0x000fea0003800200 */
.L_x_22:
[----:B------:R-:W-:Y:S02]  /*1f10*/  DSETP.NEU.AND P1, PT, R22, RZ, PT ;  /* 0x000000ff1600722a */ /* 0x000fe40003f2d000 */
[----:B------:R-:W-:-:S04]  /*1f20*/  DSETP.NEU.AND P0, PT, R20, -1, PT ;  /* 0xbff000001400742a */ /* 0x000fc80003f0d000 */
[----:B------:R-:W-:Y:S02]  /*1f30*/  FSEL R20, R24, RZ, P1 ;  /* 0x000000ff18147208 */ /* 0x000fe40000800000 */
[----:B------:R-:W-:Y:S02]  /*1f40*/  FSEL R24, R25, 1.875, P1 ;  /* 0x3ff0000019187808 */ /* 0x000fe40000800000 */
[----:B------:R-:W-:Y:S02]  /*1f50*/  FSEL R20, R20, RZ, P0 ;  /* 0x000000ff14147208 */ /* 0x000fe40000000000 */
[----:B------:R-:W-:-:S06]  /*1f60*/  FSEL R21, R24, 1.875, P0 ;  /* 0x3ff0000018157808 */ /* 0x000fcc0000000000 */
[----:B------:R-:W-:-:S08]  /*1f70*/  DMUL R16, R16, R20 ;  /* 0x0000001410107228 */ /* 0x000fd00000000000 */
[----:B------:R-:W-:-:S14]  /*1f80*/  DSETP.GTU.AND P0, PT, R16, R18, PT ;  /* 0x000000121000722a */ /* 0x000fdc0003f0c000 */
[----:B------:R-:W-:Y:S05]  /*1f90*/  @P0 BRA `(.L_x_14) ;  /* 0x0000000800e80947 */ /* 0x000fea0003800000 */
[----:B------:R-:W-:Y:S05]  /*1fa0*/  BRA `(.L_x_13) ;  /* 0x0000000800b87947 */ /* 0x000fea0003800000 */
.L_x_11:
[----:B------:R-:W0:Y:S02]  /*1fb0*/  LDC.64 R16, c[0x0][0x388] ;  /* 0x0000e200ff107b82 */ /* 0x000e240000000a00 */
[----:B0-----:R-:W-:-:S05]  /*1fc0*/  IMAD.WIDE.U32 R18, R42, 0x8, R16 ;  /* 0x000000082a127825 */ /* 0x001fca00078e0010 */
[----:B------:R-:W2:Y:S04]  /*1fd0*/  LDG.E.64.CONSTANT R16, desc[UR10][R18.64] ;  /* 0x0000000a12107981 */ /* 0x000ea8000c1e9b00 */
[----:B------:R-:W2:Y:S01]  /*1fe0*/  LDG.E.64.CONSTANT R22, desc[UR10][R18.64+0x8] ;  /* 0x0000080a12167981 */ /* 0x000ea2000c1e9b00 */
[----:B------:R-:W-:Y:S01]  /*1ff0*/  BSSY.RECONVERGENT B1, `(.L_x_25) ;  /* 0x00000a7000017945 */ /* 0x000fe20003800200 */
[----:B--2---:R-:W-:-:S08]  /*2000*/  DFMA R16, R14, R22, R16 ;  /* 0x000000160e10722b */ /* 0x004fd00000000010 */
[----:B------:R-:W-:-:S14]  /*2010*/  DSETP.GE.AND P0, PT, R16, RZ, PT ;  /* 0x000000ff1000722a */ /* 0x000fdc0003f06000 */
[----:B------:R-:W-:Y:S05]  /*2020*/  @!P0 BRA `(.L_x_26) ;  /* 0x00000004004c8947 */ /* 0x000fea0003800000 */
[----:B------:R-:W-:Y:S01]  /*2030*/  IMAD.MOV.U32 R18, RZ, RZ, 0x652b82fe ;  /* 0x652b82feff127424 */ /* 0x000fe200078e00ff */
[----:B------:R-:W-:Y:S01]  /*2040*/  UMOV UR6, 0xfefa39ef ;  /* 0xfefa39ef00067882 */ /* 0x000fe20000000000 */
[----:B------:R-:W-:Y:S01]  /*2050*/  IMAD.MOV.U32 R19, RZ, RZ, 0x3ff71547 ;  /* 0x3ff71547ff137424 */ /* 0x000fe200078e00ff */
[----:B------:R-:W-:Y:S01]  /*2060*/  UMOV UR7, 0x3fe62e42 ;  /* 0x3fe62e4200077882 */ /* 0x000fe20000000000 */
[----:B------:R-:W-:Y:S01]  /*2070*/  DADD R26, -RZ, -R16 ;  /* 0x00000000ff1a7229 */ /* 0x000fe20000000910 */
[----:B------:R-:W-:Y:S03]  /*2080*/  BSSY.RECONVERGENT B2, `(.L_x_27) ;  /* 0x0000036000027945 */ /* 0x000fe60003800200 */
[----:B------:R-:W-:-:S06]  /*2090*/  DFMA R18, R16, -R18, 6.75539944105574400000e+15 ;  /* 0x433800001012742b */ /* 0x000fcc0000000812 */
[----:B------:R-:W-:Y:S02]  /*20a0*/  FSETP.GEU.AND P0, PT, |R27|, 4.1917929649353027344, PT ;  /* 0x4086232b1b00780b */ /* 0x000fe40003f0e200 */
[----:B------:R-:W-:-:S08]  /*20b0*/  DADD R22, R18, -6.75539944105574400000e+15 ;  /* 0xc338000012167429 */ /* 0x000fd00000000000 */
[----:B------:R-:W-:Y:S01]  /*20c0*/  DFMA R24, R22, -UR6, -R16 ;  /* 0x8000000616187c2b */ /* 0x000fe20008000810 */
[----:B------:R-:W-:Y:S01]  /*20d0*/  UMOV UR6, 0x3b39803f ;  /* 0x3b39803f00067882 */ /* 0x000fe20000000000 */
[----:B------:R-:W-:-:S06]  /*20e0*/  UMOV UR7, 0x3c7abc9e ;  /* 0x3c7abc9e00077882 */ /* 0x000fcc0000000000 */
[----:B------:R-:W-:Y:S01]  /*20f0*/  DFMA R22, R22, -UR6, R24 ;  /* 0x8000000616167c2b */ /* 0x000fe20008000018 */
[----:B------:R-:W-:Y:S01]  /*2100*/  UMOV UR6, 0x69ce2bdf ;  /* 0x69ce2bdf00067882 */ /* 0x000fe20000000000 */
[----:B------:R-:W-:Y:S01]  /*2110*/  IMAD.MOV.U32 R24, RZ, RZ, -0x35dec16 ;  /* 0xfca213eaff187424 */ /* 0x000fe200078e00ff */
[----:B------:R-:W-:Y:S01]  /*2120*/  UMOV UR7, 0x3e5ade15 ;  /* 0x3e5ade1500077882 */ /* 0x000fe20000000000 */
[----:B------:R-:W-:-:S06]  /*2130*/  IMAD.MOV.U32 R25, RZ, RZ, 0x3e928af3 ;  /* 0x3e928af3ff197424 */ /* 0x000fcc00078e00ff */
[----:B------:R-:W-:Y:S01]  /*2140*/  DFMA R24, R22, UR6, R24 ;  /* 0x0000000616187c2b */ /* 0x000fe20008000018 */
[----:B------:R-:W-:Y:S01]  /*2150*/  UMOV UR6, 0x62401315 ;  /* 0x6240131500067882 */ /* 0x000fe20000000000 */
[----:B------:R-:W-:-:S06]  /*2160*/  UMOV UR7, 0x3ec71dee ;  /* 0x3ec71dee00077882 */ /* 0x000fcc0000000000 */
        /* <DEDUP_REMOVED lines=21> */
[----:B------:R-:W-:-:S08]  /*22c0*/  DFMA R24, R22, R24, UR6 ;  /* 0x0000000616187e2b */ /* 0x000fd00008000018 */
[----:B------:R-:W-:-:S08]  /*22d0*/  DFMA R24, R22, R24, 1 ;  /* 0x3ff000001618742b */ /* 0x000fd00000000018 */
[----:B------:R-:W-:-:S10]  /*22e0*/  DFMA R24, R22, R24, 1 ;  /* 0x3ff000001618742b */ /* 0x000fd40000000018 */
[----:B------:R-:W-:Y:S02]  /*22f0*/  IMAD R23, R18, 0x100000, R25 ;  /* 0x0010000012177824 */ /* 0x000fe400078e0219 */
[----:B------:R-:W-:Y:S01]  /*2300*/  IMAD.MOV.U32 R22, RZ, RZ, R24 ;  /* 0x000000ffff167224 */ /* 0x000fe200078e0018 */
[----:B------:R-:W-:Y:S06]  /*2310*/  @!P0 BRA `(.L_x_28) ;  /* 0x0000000000308947 */ /* 0x000fec0003800000 */
[----:B------:R-:W-:Y:S01]  /*2320*/  FSETP.GEU.AND P1, PT, |R27|, 4.2275390625, PT ;  /* 0x408748001b00780b */ /* 0x000fe20003f2e200 */
[C---:B------:R-:W-:Y:S02]  /*2330*/  DADD R22, -R16.reuse, +INF ;  /* 0x7ff0000010167429 */ /* 0x040fe40000000100 */
[----:B------:R-:W-:-:S08]  /*2340*/  DSETP.GT.AND P0, PT, R16, RZ, PT ;  /* 0x000000ff1000722a */ /* 0x000fd00003f04000 */
[----:B------:R-:W-:Y:S02]  /*2350*/  FSEL R22, R22, RZ, !P0 ;  /* 0x000000ff16167208 */ /* 0x000fe40004000000 */
[----:B------:R-:W-:Y:S02]  /*2360*/  @!P1 LEA.HI R0, R18, R18, RZ, 0x1 ;  /* 0x0000001212009211 */ /* 0x000fe400078f08ff */
[----:B------:R-:W-:Y:S02]  /*2370*/  FSEL R23, R23, RZ, !P0 ;  /* 0x000000ff17177208 */ /* 0x000fe40004000000 */
[----:B------:R-:W-:-:S05]  /*2380*/  @!P1 SHF.R.S32.HI R17, RZ, 0x1, R0 ;  /* 0x00000001ff119819 */ /* 0x000fca0000011400 */
[----:B------:R-:W-:Y:S02]  /*2390*/  @!P1 IMAD.IADD R16, R18, 0x1, -R17 ;  /* 0x0000000112109824 */ /* 0x000fe400078e0a11 */
[----:B------:R-:W-:-:S03]  /*23a0*/  @!P1 IMAD R25, R17, 0x100000, R25 ;  /* 0x0010000011199824 */ /* 0x000fc600078e0219 */
[----:B------:R-:W-:Y:S01]  /*23b0*/  @!P1 LEA R17, R16, 0x3ff00000, 0x14 ;  /* 0x3ff0000010119811 */ /* 0x000fe200078ea0ff */
[----:B------:R-:W-:-:S06]  /*23c0*/  @!P1 IMAD.MOV.U32 R16, RZ, RZ, RZ ;  /* 0x000000ffff109224 */ /* 0x000fcc00078e00ff */
[----:B------:R-:W-:-:S11]  /*23d0*/  @!P1 DMUL R22, R24, R16 ;  /* 0x0000001018169228 */ /* 0x000fd60000000000 */
.L_x_28:
[----:B------:R-:W-:Y:S05]  /*23e0*/  BSYNC.RECONVERGENT B2 ;  /* 0x0000000000027941 */ /* 0x000fea0003800200 */
.L_x_27:
[----:B------:R-:W-:Y:S01]  /*23f0*/  DADD R16, R22, 1 ;  /* 0x3ff0000016107429 */ /* 0x000fe20000000000 */
[----:B------:R-:W-:Y:S05]  /*2400*/  BSSY.RECONVERGENT B2, `(.L_x_29) ;  /* 0x0000012000027945 */ /* 0x000fea0003800200 */
[----:B------:R-:W0:Y:S04]  /*2410*/  MUFU.RCP64H R19, R17 ;  /* 0x0000001100137308 */ /* 0x000e280000001800 */
[----:B------:R-:W-:-:S05]  /*2420*/  VIADD R18, R17, 0x300402 ;  /* 0x0030040211127836 */ /* 0x000fca0000000000 */
        /* <DEDUP_REMOVED lines=15> */
.L_x_30:
[----:B------:R-:W-:Y:S05]  /*2520*/  BSYNC.RECONVERGENT B2 ;  /* 0x0000000000027941 */ /* 0x000fea0003800200 */
.L_x_29:
[----:B------:R-:W-:Y:S02]  /*2530*/  IMAD.MOV.U32 R18, RZ, RZ, R22 ;  /* 0x000000ffff127224 */ /* 0x000fe400078e0016 */
[----:B------:R-:W-:Y:S01]  /*2540*/  IMAD.MOV.U32 R19, RZ, RZ, R23 ;  /* 0x000000ffff137224 */ /* 0x000fe200078e0017 */
[----:B------:R-:W-:Y:S06]  /*2550*/  BRA `(.L_x_31) ;  /* 0x0000000400407947 */ /* 0x000fec0003800000 */
.L_x_26:
[----:B------:R-:W-:Y:S01]  /*2560*/  IMAD.MOV.U32 R18, RZ, RZ, 0x652b82fe ;  /* 0x652b82feff127424 */ /* 0x000fe200078e00ff */
[----:B------:R-:W-:Y:S01]  /*2570*/  UMOV UR6, 0xfefa39ef ;  /* 0xfefa39ef00067882 */ /* 0x000fe20000000000 */
[----:B------:R-:W-:Y:S01]  /*2580*/  IMAD.MOV.U32 R19, RZ, RZ, 0x3ff71547 ;  /* 0x3ff71547ff137424 */ /* 0x000fe200078e00ff */
[----:B------:R-:W-:Y:S01]  /*2590*/  UMOV UR7, 0x3fe62e42 ;  /* 0x3fe62e4200077882 */ /* 0x000fe20000000000 */
[----:B------:R-:W-:Y:S01]  /*25a0*/  FSETP.GEU.AND P0, PT, |R17|, 4.1917929649353027344, PT ;  /* 0x4086232b1100780b */ /* 0x000fe20003f0e200 */
[----:B------:R-:W-:Y:S03]  /*25b0*/  BSSY.RECONVERGENT B2, `(.L_x_32) ;  /* 0x0000035000027945 */ /* 0x000fe60003800200 */
[----:B------:R-:W-:-:S08]  /*25c0*/  DFMA R18, R16, R18, 6.75539944105574400000e+15 ;  /* 0x433800001012742b */ /* 0x000fd00000000012 */
[----:B------:R-:W-:-:S08]  /*25d0*/  DADD R22, R18, -6.75539944105574400000e+15 ;  /* 0xc338000012167429 */ /* 0x000fd00000000000 */
[----:B------:R-:W-:Y:S01]  /*25e0*/  DFMA R24, R22, -UR6, R16 ;  /* 0x8000000616187c2b */ /* 0x000fe20008000010 */
        /* <DEDUP_REMOVED lines=38> */
[C---:B------:R-:W-:Y:S02]  /*2850*/  DADD R22, R16.reuse, +INF ;  /* 0x7ff0000010167429 */ /* 0x040fe40000000000 */
[----:B------:R-:W-:-:S08]  /*2860*/  DSETP.GEU.AND P0, PT, R16, RZ, PT ;  /* 0x000000ff1000722a */ /* 0x000fd00003f0e000 */
[----:B------:R-:W-:Y:S02]  /*2870*/  FSEL R22, R22, RZ, P0 ;  /* 0x000000ff16167208 */ /* 0x000fe40000000000 */
[----:B------:R-:W-:Y:S02]  /*2880*/  @!P1 LEA.HI R0, R18, R18, RZ, 0x1 ;  /* 0x0000001212009211 */ /* 0x000fe400078f08ff */
[----:B------:R-:W-:Y:S02]  /*2890*/  FSEL R23, R23, RZ, P0 ;  /* 0x000000ff17177208 */ /* 0x000fe40000000000 */
[----:B------:R-:W-:-:S05]  /*28a0*/  @!P1 SHF.R.S32.HI R17, RZ, 0x1, R0 ;  /* 0x00000001ff119819 */ /* 0x000fca0000011400 */
[----:B------:R-:W-:Y:S02]  /*28b0*/  @!P1 IMAD.IADD R16, R18, 0x1, -R17 ;  /* 0x0000000112109824 */ /* 0x000fe400078e0a11 */
[----:B------:R-:W-:-:S03]  /*28c0*/  @!P1 IMAD R25, R17, 0x100000, R25 ;  /* 0x0010000011199824 */ /* 0x000fc600078e0219 */
[----:B------:R-:W-:Y:S01]  /*28d0*/  @!P1 LEA R17, R16, 0x3ff00000, 0x14 ;  /* 0x3ff0000010119811 */ /* 0x000fe200078ea0ff */
[----:B------:R-:W-:-:S06]  /*28e0*/  @!P1 IMAD.MOV.U32 R16, RZ, RZ, RZ ;  /* 0x000000ffff109224 */ /* 0x000fcc00078e00ff */
[----:B------:R-:W-:-:S11]  /*28f0*/  @!P1 DMUL R22, R24, R16 ;  /* 0x0000001018169228 */ /* 0x000fd60000000000 */
.L_x_33:
[----:B------:R-:W-:Y:S05]  /*2900*/  BSYNC.RECONVERGENT B2 ;  /* 0x0000000000027941 */ /* 0x000fea0003800200 */
.L_x_32:
[----:B------:R-:W-:Y:S01]  /*2910*/  DADD R16, R22, 1 ;  /* 0x3ff0000016107429 */ /* 0x000fe20000000000 */
[----:B------:R-:W-:Y:S01]  /*2920*/  IMAD.MOV.U32 R18, RZ, RZ, 0x1 ;  /* 0x00000001ff127424 */ /* 0x000fe200078e00ff */
[----:B------:R-:W-:Y:S01]  /*2930*/  FSETP.GEU.AND P1, PT, |R23|, 6.5827683646048100446e-37, PT ;  /* 0x036000001700780b */ /* 0x000fe20003f2e200 */
[----:B------:R-:W-:Y:S03]  /*2940*/  BSSY.RECONVERGENT B2, `(.L_x_31) ;  /* 0x0000011000027945 */ /* 0x000fe60003800200 */
[----:B------:R-:W0:Y:S02]  /*2950*/  MUFU.RCP64H R19, R17 ;  /* 0x0000001100137308 */ /* 0x000e240000001800 */
[----:B0-----:R-:W-:-:S08]  /*2960*/  DFMA R24, -R16, R18, 1 ;  /* 0x3ff000001018742b */ /* 0x001fd00000000112 */
[----:B------:R-:W-:-:S08]  /*2970*/  DFMA R24, R24, R24, R24 ;  /* 0x000000181818722b */ /* 0x000fd00000000018 */
[----:B------:R-:W-:-:S08]  /*2980*/  DFMA R24, R18, R24, R18 ;  /* 0x000000181218722b */ /* 0x000fd00000000012 */
[----:B------:R-:W-:-:S08]  /*2990*/  DFMA R18, -R16, R24, 1 ;  /* 0x3ff000001012742b */ /* 0x000fd00000000118 */
[----:B------:R-:W-:-:S08]  /*29a0*/  DFMA R18, R24, R18, R24 ;  /* 0x000000121812722b */ /* 0x000fd00000000018 */
[----:B------:R-:W-:-:S08]  /*29b0*/  DMUL R24, R18, R22 ;  /* 0x0000001612187228 */ /* 0x000fd00000000000 */
[----:B------:R-:W-:-:S08]  /*29c0*/  DFMA R26, -R16, R24, R22 ;  /* 0x00000018101a722b */ /* 0x000fd00000000116 */
[----:B------:R-:W-:-:S10]  /*29d0*/  DFMA R18, R18, R26, R24 ;  /* 0x0000001a1212722b */ /* 0x000fd40000000018 */
[----:B------:R-:W-:-:S05]  /*29e0*/  FFMA R0, RZ, R17, R19 ;  /* 0x00000011ff007223 */ /* 0x000fca0000000013 */
[----:B------:R-:W-:-:S13]  /*29f0*/  FSETP.GT.AND P0, PT, |R0|, 1.469367938527859385e-39, PT ;  /* 0x001000000000780b */ /* 0x000fda0003f04200 */
[----:B------:R-:W-:Y:S05]  /*2a00*/  @P0 BRA P1, `(.L_x_34) ;  /* 0x0000000000100947 */ /* 0x000fea0000800000 */
[----:B------:R-:W-:Y:S01]  /*2a10*/  IMAD.MOV.U32 R18, RZ, RZ, R22 ;  /* 0x000000ffff127224 */ /* 0x000fe200078e0016 */
[----:B------:R-:W-:Y:S01]  /*2a20*/  MOV R32, 0x2a50 ;  /* 0x00002a5000207802 */ /* 0x000fe20000000f00 */
[----:B------:R-:W-:-:S07]  /*2a30*/  IMAD.MOV.U32 R19, RZ, RZ, R23 ;  /* 0x000000ffff137224 */ /* 0x000fce00078e0017 */
[----:B------:R-:W-:Y:S05]  /*2a40*/  CALL.REL.NOINC `($__internal_1_$__cuda_sm20_div_rn_f64_full) ;  /* 0x00000014008c7944 */ /* 0x000fea0003c00000 */
.L_x_34:
[----:B------:R-:W-:Y:S05]  /*2a50*/  BSYNC.RECONVERGENT B2 ;  /* 0x0000000000027941 */ /* 0x000fea0003800200 */
.L_x_31:
[----:B------:R-:W-:Y:S05]  /*2a60*/  BSYNC.RECONVERGENT B1 ;  /* 0x0000000000017941 */ /* 0x000fea0003800200 */
.L_x_25:
[----:B------:R-:W-:-:S14]  /*2a70*/  DSETP.GEU.AND P0, PT, R20, R18, PT ;  /* 0x000000121400722a */ /* 0x000fdc0003f0e000 */
[----:B------:R-:W-:Y:S05]  /*2a80*/  @P0 BRA `(.L_x_14) ;  /* 0x00000000002c0947 */ /* 0x000fea0003800000 */
.L_x_13:
[----:B------:R-:W-:-:S05]  /*2a90*/  VIADD R0, R43, 0x40 ;  /* 0x000000402b007836 */ /* 0x000fca0000000000 */
[----:B------:R-:W-:Y:S01]  /*2aa0*/  ISETP.GT.U32.AND P0, PT, R0, 0x3f, PT ;  /* 0x0000003f0000780c */ /* 0x000fe20003f04070 */
[----:B------:R-:W-:-:S12]  /*2ab0*/  IMAD.MOV.U32 R0, RZ, RZ, 0x1 ;  /* 0x00000001ff007424 */ /* 0x000fd800078e00ff */
[CC--:B------:R-:W-:Y:S02]  /*2ac0*/  @!P0 SHF.L.U64.HI R16, R0.reuse, R44.reuse, RZ ;  /* 0x0000002c00108219 */ /* 0x0c0fe400000102ff */
[C---:B------:R-:W-:Y:S02]  /*2ad0*/  @!P0 SHF.L.U32 R19, R0.reuse, R44, RZ ;  /* 0x0000002c00138219 */ /* 0x040fe400000006ff */
[CC--:B------:R-:W-:Y:S02]  /*2ae0*/  @P0 SHF.L.U32 R17, R0.reuse, R43.reuse, RZ ;  /* 0x0000002b00110219 */ /* 0x0c0fe400000006ff */
[----:B------:R-:W-:Y:S02]  /*2af0*/  @P0 SHF.L.U64.HI R0, R0, R43, RZ ;  /* 0x0000002b00000219 */ /* 0x000fe400000102ff */
[----:B------:R-:W-:Y:S02]  /*2b00*/  @!P0 LOP3.LUT R9, R16, R9, RZ, 0xfc, !PT ;  /* 0x0000000910098212 */ /* 0x000fe400078efcff */
[----:B------:R-:W-:-:S02]  /*2b10*/  @!P0 LOP3.LUT R8, R19, R8, RZ, 0xfc, !PT ;  /* 0x0000000813088212 */ /* 0x000fc400078efcff */
[----:B------:R-:W-:Y:S02]  /*2b20*/  @P0 LOP3.LUT R10, R17, R10, RZ, 0xfc, !PT ;  /* 0x0000000a110a0212 */ /* 0x000fe400078efcff */
[----:B------:R-:W-:-:S07]  /*2b30*/  @P0 LOP3.LUT R11, R0, R11, RZ, 0xfc, !PT ;  /* 0x0000000b000b0212 */ /* 0x000fce00078efcff */
.L_x_14:
[----:B------:R-:W-:Y:S05]  /*2b40*/  BSYNC.RECONVERGENT B0 ;  /* 0x0000000000007941 */ /* 0x000fea0003800200 */
.L_x_10:
[----:B------:R-:W-:Y:S01]  /*2b50*/  VIADD R47, R47, 0x1 ;  /* 0x000000012f2f7836 */ /* 0x000fe20000000000 */
[----:B------:R-:W-:Y:S01]  /*2b60*/  IADD3 R12, P1, PT, R12, 0x4, RZ ;  /* 0x000000040c0c7810 */ /* 0x000fe20007f3e0ff */
[----:B------:R-:W-:Y:S01]  /*2b70*/  VIADD R42, R42, 0x3 ;  /* 0x000000032a2a7836 */ /* 0x000fe20000000000 */
[----:B------:R-:W-:Y:S01]  /*2b80*/  IADD3 R45, P2, PT, R45, 0x7f4a7c15, RZ ;  /* 0x7f4a7c152d2d7810 */ /* 0x000fe20007f5e0ff */
[----:B------:R-:W-:Y:S01]  /*2b90*/  VIADD R43, R43, 0x1 ;  /* 0x000000012b2b7836 */ /* 0x000fe20000000000 */
[----:B------:R-:W-:Y:S01]  /*2ba0*/  ISETP.NE.AND P0, PT, R47, RZ, PT ;  /* 0x000000ff2f00720c */ /* 0x000fe20003f05270 */
[----:B------:R-:W-:Y:S01]  /*2bb0*/  VIADD R44, R44, 0x1 ;  /* 0x000000012c2c7836 */ /* 0x000fe20000000000 */
[----:B------:R-:W-:Y:S01]  /*2bc0*/  IADD3.X R46, PT, PT, R46, -0x61c88647, RZ, P2, !PT ;  /* 0x9e3779b92e2e7810 */ /* 0x000fe200017fe4ff */
[----:B------:R-:W-:-:S10]  /*2bd0*/  IMAD.X R13, RZ, RZ, R13, P1 ;  /* 0x000000ffff0d7224 */ /* 0x000fd400008e060d */
[----:B------:R-:W-:Y:S05]  /*2be0*/  @P0 BRA `(.L_x_35) ;  /* 0xffffffe400580947 */ /* 0x000fea000383ffff */
.L_x_9:
[----:B------:R-:W0:Y:S02]  /*2bf0*/  LDCU UR4, c[0x0][0x3c4] ;  /* 0x00007880ff0477ac */ /* 0x000e240008000800 */
[----:B0-----:R-:W-:-:S09]  /*2c00*/  UISETP.GT.AND UP0, UPT, UR4, 0x40, UPT ;  /* 0x000000400400788c */ /* 0x001fd2000bf04270 */
[----:B------:R-:W-:Y:S05]  /*2c10*/  BRA.U UP0, `(.L_x_36) ;  /* 0x00000011006c7547 */ /* 0x000fea000b800000 */
[----:B------:R-:W-:Y:S01]  /*2c20*/  UISETP.GE.AND UP0, UPT, UR4, 0x1, UPT ;  /* 0x000000010400788c */ /* 0x000fe2000bf06270 */
[----:B------:R-:W-:Y:S02]  /*2c30*/  IMAD.MOV.U32 R0, RZ, RZ, RZ ;  /* 0x000000ffff007224 */ /* 0x000fe400078e00ff */
[----:B------:R-:W-:-:S06]  /*2c40*/  IMAD.MOV.U32 R7, RZ, RZ, RZ ;  /* 0x000000ffff077224 */ /* 0x000fcc00078e00ff */
[----:B------:R-:W-:Y:S05]  /*2c50*/  BRA.U !UP0, `(.L_x_37) ;  /* 0x00000005084c7547 */ /* 0x000fea000b800000 */
[----:B------:R-:W-:Y:S01]  /*2c60*/  IMAD.MOV.U32 R0, RZ, RZ, RZ ;  /* 0x000000ffff007224 */ /* 0x000fe200078e00ff */
[----:B------:R-:W-:-:S07]  /*2c70*/  CS2R R6, SRZ ;  /* 0x0000000000067805 */ /* 0x000fce000001ff00 */
.L_x_44:
[----:B0-----:R-:W0:Y:S02]  /*2c80*/  LDC.64 R12, c[0x0][0x390] ;  /* 0x0000e400ff0c7b82 */ /* 0x001e240000000a00 */
[----:B0-----:R-:W-:-:S05]  /*2c90*/  IMAD.WIDE.U32 R12, R6, 0x4, R12 ;  /* 0x00000004060c7825 */ /* 0x001fca00078e000c */
[----:B------:R-:W2:Y:S01]  /*2ca0*/  LDG.E.CONSTANT R14, desc[UR10][R12.64] ;  /* 0x0000000a0c0e7981 */ /* 0x000ea2000c1e9900 */
[----:B------:R-:W-:Y:S01]  /*2cb0*/  BSSY.RECONVERGENT B0, `(.L_x_38) ;  /* 0x0000041000007945 */ /* 0x000fe20003800200 */
[----:B--2---:R-:W-:-:S13]  /*2cc0*/  ISETP.NE.AND P0, PT, R14, RZ, PT ;  /* 0x000000ff0e00720c */ /* 0x004fda0003f05270 */
[----:B------:R-:W-:Y:S05]  /*2cd0*/  @P0 BRA `(.L_x_39) ;  /* 0x0000000000340947 */ /* 0x000fea0003800000 */
[----:B------:R-:W0:Y:S02]  /*2ce0*/  LDCU.64 UR6, c[0x0][0x398] ;  /* 0x00007300ff0677ac */ /* 0x000e240008000a00 */
[----:B0-----:R-:W-:-:S04]  /*2cf0*/  LEA R12, P0, R6, UR6, 0x2 ;  /* 0x00000006060c7c11 */ /* 0x001fc8000f8010ff */
[----:B------:R-:W-:-:S05]  /*2d00*/  LEA.HI.X R13, R6, UR7, RZ, 0x2, P0 ;  /* 0x00000007060d7c11 */ /* 0x000fca00080f14ff */
[----:B------:R-:W2:Y:S02]  /*2d10*/  LDG.E.CONSTANT R12, desc[UR10][R12.64] ;  /* 0x0000000a0c0c7981 */ /* 0x000ea4000c1e9900 */
[----:B--2---:R-:W-:Y:S02]  /*2d20*/  ISETP.GT.U32.AND P0, PT, R12, 0x3f, PT ;  /* 0x0000003f0c00780c */ /* 0x004fe40003f04070 */
[----:B------:R-:W-:-:S04]  /*2d30*/  SHF.R.S32.HI R14, RZ, 0x1f, R12 ;  /* 0x0000001fff0e7819 */ /* 0x000fc8000001140c */
[----:B------:R-:W-:-:S13]  /*2d40*/  ISETP.GT.AND.EX P0, PT, R14, RZ, PT, P0 ;  /* 0x000000ff0e00720c */ /* 0x000fda0003f04300 */
[----:B------:R-:W-:Y:S01]  /*2d50*/  @P0 VIADD R14, R12, 0xffffffc0 ;  /* 0xffffffc00c0e0836 */ /* 0x000fe20000000000 */
[----:B------:R-:W-:-:S04]  /*2d60*/  @!P0 SHF.R.U64 R16, R8, R12, R9 ;  /* 0x0000000c08108219 */ /* 0x000fc80000001209 */
[----:B------:R-:W-:Y:S02]  /*2d70*/  @P0 SHF.R.U64 R14, R10, R14, R11 ;  /* 0x0000000e0a0e0219 */ /* 0x000fe4000000120b */
[----:B------:R-:W-:Y:S02]  /*2d80*/  @!P0 LOP3.LUT R16, R16, 0x1, RZ, 0xc0, !PT ;  /* 0x0000000110108812 */ /* 0x000fe400078ec0ff */
[----:B------:R-:W-:Y:S01]  /*2d90*/  @P0 LOP3.LUT R16, R14, 0x1, RZ, 0xc0, !PT ;  /* 0x000000010e100812 */ /* 0x000fe200078ec0ff */
[----:B------:R-:W-:Y:S06]  /*2da0*/  BRA `(.L_x_40) ;  /* 0x0000000000c47947 */ /* 0x000fec0003800000 */
.L_x_39:
[----:B------:R-:W0:Y:S02]  /*2db0*/  LDCU.64 UR6, c[0x0][0x3a0] ;  /* 0x00007400ff0677ac */ /* 0x000e240008000a00 */
[----:B0-----:R-:W-:-:S04]  /*2dc0*/  LEA R12, P0, R6, UR6, 0x2 ;  /* 0x00000006060c7c11 */ /* 0x001fc8000f8010ff */
[----:B------:R-:W-:-:S05]  /*2dd0*/  LEA.HI.X R13, R6, UR7, RZ, 0x2, P0 ;  /* 0x00000007060d7c11 */ /* 0x000fca00080f14ff */
[----:B------:R0:W5:Y:S04]  /*2de0*/  LDG.E.CONSTANT R17, desc[UR10][R12.64] ;  /* 0x0000000a0c117981 */ /* 0x000168000c1e9900 */
[----:B------:R0:W5:Y:S01]  /*2df0*/  LDG.E.CONSTANT R18, desc[UR10][R12.64+0x4] ;  /* 0x0000040a0c127981 */ /* 0x000162000c1e9900 */
[----:B------:R-:W-:-:S13]  /*2e00*/  ISETP.NE.AND P0, PT, R14, 0x1, PT ;  /* 0x000000010e00780c */ /* 0x000fda0003f05270 */
[----:B0-----:R-:W-:Y:S05]  /*2e10*/  @!P0 BRA `(.L_x_41) ;  /* 0x0000000000688947 */ /* 0x001fea0003800000 */
[----:B-----5:R-:W-:Y:S01]  /*2e20*/  ISETP.GE.AND P0, PT, R17, R18, PT ;  /* 0x000000121100720c */ /* 0x020fe20003f06270 */
[----:B------:R-:W-:-:S12]  /*2e30*/  IMAD.MOV.U32 R16, RZ, RZ, RZ ;  /* 0x000000ffff107224 */ /* 0x000fd800078e00ff */
[----:B------:R-:W-:Y:S05]  /*2e40*/  @P0 BRA `(.L_x_40) ;  /* 0x00000000009c0947 */ /* 0x000fea0003800000 */
[----:B------:R-:W0:Y:S08]  /*2e50*/  LDC.64 R12, c[0x0][0x3a8] ;  /* 0x0000ea00ff0c7b82 */ /* 0x000e300000000a00 */
[----:B------:R-:W1:Y:S01]  /*2e60*/  LDC.64 R14, c[0x0][0x3a8] ;  /* 0x0000ea00ff0e7b82 */ /* 0x000e620000000a00 */
[----:B0-----:R-:W-:-:S06]  /*2e70*/  IMAD.WIDE R12, R17, 0x4, R12 ;  /* 0x00000004110c7825 */ /* 0x001fcc00078e020c */
[----:B------:R-:W2:Y:S02]  /*2e80*/  LDG.E.CONSTANT R12, desc[UR10][R12.64] ;  /* 0x0000000a0c0c7981 */ /* 0x000ea4000c1e9900 */
[----:B--2---:R-:W-:-:S04]  /*2e90*/  SHF.R.U64 R16, R0, R12, R7 ;  /* 0x0000000c00107219 */ /* 0x004fc80000001207 */
[----:B------:R-:W-:-:S04]  /*2ea0*/  LOP3.LUT R16, R16, 0x1, RZ, 0xc0, !PT ;  /* 0x0000000110107812 */ /* 0x000fc800078ec0ff */
[----:B------:R-:W-:Y:S01]  /*2eb0*/  ISETP.NE.U32.AND P0, PT, R16, 0x1, PT ;  /* 0x000000011000780c */ /* 0x000fe20003f05070 */
[----:B------:R-:W-:-:S03]  /*2ec0*/  IMAD.MOV.U32 R16, RZ, RZ, 0x1 ;  /* 0x00000001ff107424 */ /* 0x000fc600078e00ff */
[----:B------:R-:W-:-:S13]  /*2ed0*/  ISETP.NE.U32.AND.EX P0, PT, RZ, RZ, PT, P0 ;  /* 0x000000ffff00720c */ /* 0x000fda0003f05100 */
[----:B-1----:R-:W-:Y:S05]  /*2ee0*/  @!P0 BRA `(.L_x_40) ;  /* 0x0000000000748947 */ /* 0x002fea0003800000 */
.L_x_42:
[----:B------:R-:W-:Y:S02]  /*2ef0*/  VIADD R17, R17, 0x1 ;  /* 0x0000000111117836 */ /* 0x000fe40000000000 */
[----:B------:R-:W-:-:S03]  /*2f00*/  IMAD.MOV.U32 R16, RZ, RZ, RZ ;  /* 0x000000ffff107224 */ /* 0x000fc600078e00ff */
[----:B------:R-:W-:-:S13]  /*2f10*/  ISETP.NE.AND P0, PT, R17, R18, PT ;  /* 0x000000121100720c */ /* 0x000fda0003f05270 */
[----:B------:R-:W-:Y:S05]  /*2f20*/  @!P0 BRA `(.L_x_40) ;  /* 0x0000000000648947 */ /* 0x000fea0003800000 */
[----:B------:R-:W-:-:S06]  /*2f30*/  IMAD.WIDE R12, R17, 0x4, R14 ;  /* 0x00000004110c7825 */ /* 0x000fcc00078e020e */
[----:B------:R-:W2:Y:S02]  /*2f40*/  LDG.E.CONSTANT R12, desc[UR10][R12.64] ;  /* 0x0000000a0c0c7981 */ /* 0x000ea4000c1e9900 */
[----:B--2---:R-:W-:-:S04]  /*2f50*/  SHF.R.U64 R16, R0, R12, R7 ;  /* 0x0000000c00107219 */ /* 0x004fc80000001207 */
[----:B------:R-:W-:-:S04]  /*2f60*/  LOP3.LUT R16, R16, 0x1, RZ, 0xc0, !PT ;  /* 0x0000000110107812 */ /* 0x000fc800078ec0ff */
[----:B------:R-:W-:-:S04]  /*2f70*/  ISETP.NE.U32.AND P0, PT, R16, 0x1, PT ;  /* 0x000000011000780c */ /* 0x000fc80003f05070 */
[----:B------:R-:W-:-:S13]  /*2f80*/  ISETP.NE.U32.AND.EX P0, PT, RZ, RZ, PT, P0 ;  /* 0x000000ffff00720c */ /* 0x000fda0003f05100 */
[----:B------:R-:W-:Y:S05]  /*2f90*/  @P0 BRA `(.L_x_42) ;  /* 0xfffffffc00d40947 */ /* 0x000fea000383ffff */
[----:B------:R-:W-:Y:S01]  /*2fa0*/  IMAD.MOV.U32 R16, RZ, RZ, 0x1 ;  /* 0x00000001ff107424 */ /* 0x000fe200078e00ff */
[----:B------:R-:W-:Y:S06]  /*2fb0*/  BRA `(.L_x_40) ;  /* 0x0000000000407947 */ /* 0x000fec0003800000 */
.L_x_41:
[----:B------:R-:W0:Y:S01]  /*2fc0*/  LDC.64 R14, c[0x0][0x3a8] ;  /* 0x0000ea00ff0e7b82 */ /* 0x000e220000000a00 */
[----:B-----5:R-:W-:Y:S01]  /*2fd0*/  ISETP.GE.AND P0, PT, R17, R18, PT ;  /* 0x000000121100720c */ /* 0x020fe20003f06270 */
[----:B------:R-:W-:-:S12]  /*2fe0*/  IMAD.MOV.U32 R16, RZ, RZ, 0x1 ;  /* 0x00000001ff107424 */ /* 0x000fd800078e00ff */
[----:B------:R-:W-:Y:S05]  /*2ff0*/  @P0 BRA `(.L_x_40) ;  /* 0x0000000000300947 */ /* 0x000fea0003800000 */
.L_x_43:
[----:B0-----:R-:W-:-:S06]  /*3000*/  IMAD.WIDE R12, R17, 0x4, R14 ;  /* 0x00000004110c7825 */ /* 0x001fcc00078e020e */
[----:B------:R-:W2:Y:S02]  /*3010*/  LDG.E.CONSTANT R12, desc[UR10][R12.64] ;  /* 0x0000000a0c0c7981 */ /* 0x000ea4000c1e9900 */
[----:B--2---:R-:W-:-:S04]  /*3020*/  SHF.R.U64 R16, R0, R12, R7 ;  /* 0x0000000c00107219 */ /* 0x004fc80000001207 */
[----:B------:R-:W-:-:S04]  /*3030*/  LOP3.LUT R16, R16, 0x1, RZ, 0xc0, !PT ;  /* 0x0000000110107812 */ /* 0x000fc800078ec0ff */
[----:B------:R-:W-:Y:S01]  /*3040*/  ISETP.NE.U32.AND P0, PT, R16, 0x1, PT ;  /* 0x000000011000780c */ /* 0x000fe20003f05070 */
[----:B------:R-:W-:-:S03]  /*3050*/  IMAD.MOV.U32 R16, RZ, RZ, RZ ;  /* 0x000000ffff107224 */ /* 0x000fc600078e00ff */
[----:B------:R-:W-:-:S13]  /*3060*/  ISETP.NE.U32.AND.EX P0, PT, RZ, RZ, PT, P0 ;  /* 0x000000ffff00720c */ /* 0x000fda0003f05100 */
[----:B------:R-:W-:Y:S05]  /*3070*/  @P0 BRA `(.L_x_40) ;  /* 0x0000000000100947 */ /* 0x000fea0003800000 */
[----:B------:R-:W-:-:S05]  /*3080*/  VIADD R17, R17, 0x1 ;  /* 0x0000000111117836 */ /* 0x000fca0000000000 */
[----:B------:R-:W-:-:S13]  /*3090*/  ISETP.NE.AND P0, PT, R17, R18, PT ;  /* 0x000000121100720c */ /* 0x000fda0003f05270 */
[----:B------:R-:W-:Y:S05]  /*30a0*/  @P0 BRA `(.L_x_43) ;  /* 0xfffffffc00d40947 */ /* 0x000fea000383ffff */
[----:B------:R-:W-:-:S07]  /*30b0*/  IMAD.MOV.U32 R16, RZ, RZ, 0x1 ;  /* 0x00000001ff107424 */ /* 0x000fce00078e00ff */
.L_x_40:
[----:B------:R-:W-:Y:S05]  /*30c0*/  BSYNC.RECONVERGENT B0 ;  /* 0x0000000000007941 */ /* 0x000fea0003800200 */
.L_x_38:
[----:B------:R-:W1:Y:S01]  /*30d0*/  LDCU UR4, c[0x0][0x3c4] ;  /* 0x00007880ff0477ac */ /* 0x000e620008000800 */
[----:B------:R-:W-:Y:S01]  /*30e0*/  IMAD.MOV.U32 R13, RZ, RZ, 0x1 ;  /* 0x00000001ff0d7424 */ /* 0x000fe200078e00ff */
[----:B------:R-:W-:-:S04]  /*30f0*/  ISETP.NE.AND P0, PT, R16, RZ, PT ;  /* 0x000000ff1000720c */ /* 0x000fc80003f05270 */
[CC--:B------:R-:W-:Y:S02]  /*3100*/  SHF.L.U64.HI R12, R13.reuse, R6.reuse, RZ ;  /* 0x000000060d0c7219 */ /* 0x0c0fe400000102ff */
[----:B------:R-:W-:Y:S01]  /*3110*/  SHF.L.U32 R13, R13, R6, RZ ;  /* 0x000000060d0d7219 */ /* 0x000fe200000006ff */
[----:B------:R-:W-:Y:S01]  /*3120*/  VIADD R6, R6, 0x1 ;  /* 0x0000000106067836 */ /* 0x000fe20000000000 */
[----:B------:R-:W-:Y:S02]  /*3130*/  SEL R12, R12, RZ, P0 ;  /* 0x000000ff0c0c7207 */ /* 0x000fe40000000000 */
[----:B------:R-:W-:Y:S02]  /*3140*/  SEL R13, R13, RZ, P0 ;  /* 0x000000ff0d0d7207 */ /* 0x000fe40000000000 */
[----:B------:R-:W-:Y:S02]  /*3150*/  LOP3.LUT R7, R12, R7, RZ, 0xfc, !PT ;  /* 0x000000070c077212 */ /* 0x000fe400078efcff */
[----:B------:R-:W-:-:S02]  /*3160*/  LOP3.LUT R0, R13, R0, RZ, 0xfc, !PT ;  /* 0x000000000d007212 */ /* 0x000fc400078efcff */
[----:B-1----:R-:W-:-:S13]  /*3170*/  ISETP.NE.AND P1, PT, R6, UR4, PT ;  /* 0x0000000406007c0c */ /* 0x002fda000bf25270 */
[----:B------:R-:W-:Y:S05]  /*3180*/  @P1 BRA `(.L_x_44) ;  /* 0xfffffff800bc1947 */ /* 0x000fea000383ffff */
.L_x_37:
[----:B------:R-:W-:Y:S01]  /*3190*/  LOP3.LUT P0, RZ, R0, UR5, RZ, 0xc0, !PT ;  /* 0x0000000500ff7c12 */ /* 0x000fe2000f80c0ff */
[----:B------:R-:W-:Y:S03]  /*31a0*/  BSSY.RECONVERGENT B0, `(.L_x_36) ;  /* 0x00000c2000007945 */ /* 0x000fe60003800200 */
[----:B------:R-:W-:-:S13]  /*31b0*/  LOP3.LUT P0, RZ, R7, UR9, RZ, 0xc0, P0 ;  /* 0x0000000907ff7c12 */ /* 0x000fda000800c0ff */
[----:B------:R-:W-:Y:S05]  /*31c0*/  @!P0 BRA `(.L_x_45) ;  /* 0x0000000800fc8947 */ /* 0x000fea0003800000 */
[----:B------:R-:W1:Y:S01]  /*31d0*/  S2R R0, SR_LANEID ;  /* 0x0000000000007919 */ /* 0x000e620000000000 */
[----:B------:R-:W2:Y:S01]  /*31e0*/  LDC.64 R6, c[0x0][0x3b0] ;  /* 0x0000ec00ff067b82 */ /* 0x000ea20000000a00 */
[----:B------:R-:W-:Y:S02]  /*31f0*/  VOTEU.ANY UR4, UPT, PT ;  /* 0x0000000000047886 */ /* 0x000fe400038e0100 */
[----:B------:R-:W-:Y:S02]  /*3200*/  UPOPC UR6, UR4 ;  /* 0x00000004000672bf */ /* 0x000fe40008000000 */
[----:B------:R-:W-:Y:S02]  /*3210*/  UFLO.U32 UR8, UR4 ;  /* 0x00000004000872bd */ /* 0x000fe400080e0000 */
[----:B------:R-:W-:Y:S01]  /*3220*/  UIMAD.WIDE.U32 UR6, UR6, 0x1, URZ ;  /* 0x00000001060678a5 */ /* 0x000fe2000f8e00ff */
[----:B------:R-:W-:-:S03]  /*3230*/  UMOV UR4, URZ ;  /* 0x000000ff00047c82 */ /* 0x000fc60008000000 */
[----:B------:R-:W-:Y:S02]  /*3240*/  UIADD3 UR4, UPT, UPT, UR7, UR4, URZ ;  /* 0x0000000407047290 */ /* 0x000fe4000fffe0ff */
[----:B------:R-:W-:Y:S02]  /*3250*/  IMAD.U32 R13, RZ, RZ, UR7 ;  /* 0x00000007ff0d7e24 */ /* 0x000fe4000f8e00ff */
[----:B------:R-:W-:Y:S02]  /*3260*/  IMAD.U32 R12, RZ, RZ, UR6 ;  /* 0x00000006ff0c7e24 */ /* 0x000fe4000f8e00ff */
[----:B------:R-:W-:-:S05]  /*3270*/  IMAD.U32 R13, RZ, RZ, UR4 ;  /* 0x00000004ff0d7e24 */ /* 0x000fca000f8e00ff */
[----:B------:R-:W3:Y:S01]  /*3280*/  LDCU UR4, c[0x0][0x3c0] ;  /* 0x00007800ff0477ac */ /* 0x000ee20008000800 */
[----:B-1----:R-:W-:-:S13]  /*3290*/  ISETP.EQ.U32.AND P0, PT, R0, UR8, PT ;  /* 0x0000000800007c0c */ /* 0x002fda000bf02070 */
[----:B--2---:R1:W-:Y:S01]  /*32a0*/  @P0 REDG.E.ADD.64.STRONG.GPU desc[UR10][R6.64], R12 ;  /* 0x0000000c0600098e */ /* 0x0043e2000c12e50a */
[----:B---3--:R-:W-:-:S09]  /*32b0*/  UISETP.GE.AND UP0, UPT, UR4, 0x1, UPT ;  /* 0x000000010400788c */ /* 0x008fd2000bf06270 */
[----:B------:R-:W-:Y:S05]  /*32c0*/  BRA.U !UP0, `(.L_x_45) ;  /* 0x0000000908bc7547 */ /* 0x000fea000b800000 */
[----:B------:R-:W-:Y:S01]  /*32d0*/  UISETP.GE.U32.AND UP0, UPT, UR4, 0x4, UPT ;  /* 0x000000040400788c */ /* 0x000fe2000bf06070 */
[----:B0-----:R-:W-:-:S08]  /*32e0*/  IMAD.MOV.U32 R15, RZ, RZ, RZ ;  /* 0x000000ffff0f7224 */ /* 0x001fd000078e00ff */
[----:B------:R-:W-:Y:S05]  /*32f0*/  BRA.U !UP0, `(.L_x_46) ;  /* 0x0000000508887547 */ /* 0x000fea000b800000 */
[----:B-1----:R-:W0:Y:S01]  /*3300*/  LDC.64 R6, c[0x0][0x3b8] ;  /* 0x0000ee00ff067b82 */ /* 0x002e220000000a00 */
[----:B------:R-:W-:-:S07]  /*3310*/  IMAD.MOV.U32 R0, RZ, RZ, RZ ;  /* 0x000000ffff007224 */ /* 0x000fce00078e00ff */
.L_x_55:
[C---:B------:R-:W-:Y:S01]  /*3320*/  ISETP.GT.U32.AND P0, PT, R0.reuse, 0x3f, PT ;  /* 0x0000003f0000780c */ /* 0x040fe20003f04070 */
[----:B------:R-:W-:Y:S01]  /*3330*/  BSSY.RECONVERGENT B1, `(.L_x_47) ;  /* 0x000002d000017945 */ /* 0x000fe20003800200 */
[C---:B------:R-:W-:Y:S02]  /*3340*/  ISETP.GE.U32.AND P1, PT, R0.reuse, 0x3f, PT ;  /* 0x0000003f0000780c */ /* 0x040fe40003f26070 */
[C---:B------:R-:W-:Y:S02]  /*3350*/  ISETP.GE.U32.AND P2, PT, R0.reuse, 0x3e, PT ;  /* 0x0000003e0000780c */ /* 0x040fe40003f46070 */
[----:B------:R-:W-:-:S07]  /*3360*/  ISETP.GE.U32.AND P3, PT, R0, 0x3d, PT ;  /* 0x0000003d0000780c */ /* 0x000fce0003f66070 */
[----:B0123--:R-:W-:Y:S01]  /*3370*/  @P0 VIADD R12, R0, 0xffffffc0 ;  /* 0xffffffc0000c0836 */ /* 0x00ffe20000000000 */
[----:B------:R-:W-:Y:S01]  /*3380*/  @!P0 SHF.R.U64 R20, R8, R0, R9 ;  /* 0x0000000008148219 */ /* 0x000fe20000001209 */
[C---:B------:R-:W-:Y:S02]  /*3390*/  @P1 VIADD R13, R0.reuse, 0xffffffc1 ;  /* 0xffffffc1000d1836 */ /* 0x040fe40000000000 */
[----:B------:R-:W-:Y:S01]  /*33a0*/  @P2 VIADD R15, R0, 0xffffffc2 ;  /* 0xffffffc2000f2836 */ /* 0x000fe20000000000 */
[--C-:B------:R-:W-:Y:S01]  /*33b0*/  @P0 SHF.R.U64 R20, R10, R12, R11.reuse ;  /* 0x0000000c0a140219 */ /* 0x100fe2000000120b */
[----:B------:R-:W-:Y:S01]  /*33c0*/  @!P2 VIADD R16, R0, 0x2 ;  /* 0x000000020010a836 */ /* 0x000fe20000000000 */
[--C-:B------:R-:W-:Y:S01]  /*33d0*/  @P1 SHF.R.U64 R19, R10, R13, R11.reuse ;  /* 0x0000000d0a131219 */ /* 0x100fe2000000120b */
[----:B------:R-:W-:Y:S01]  /*33e0*/  @P3 VIADD R17, R0, 0xffffffc3 ;  /* 0xffffffc300113836 */ /* 0x000fe20000000000 */
[----:B------:R-:W-:Y:S01]  /*33f0*/  @P2 SHF.R.U64 R13, R10, R15, R11 ;  /* 0x0000000f0a0d2219 */ /* 0x000fe2000000120b */
[----:B------:R-:W-:Y:S01]  /*3400*/  @!P1 VIADD R14, R0, 0x1 ;  /* 0x00000001000e9836 */ /* 0x000fe20000000000 */
[----:B------:R-:W-:Y:S01]  /*3410*/  LOP3.LUT R15, R20, 0x1, RZ, 0xc0, !PT ;  /* 0x00000001140f7812 */ /* 0x000fe200078ec0ff */
[----:B------:R-:W-:Y:S01]  /*3420*/  @!P3 VIADD R18, R0, 0x3 ;  /* 0x000000030012b836 */ /* 0x000fe20000000000 */
[----:B------:R-:W-:-:S02]  /*3430*/  @!P2 SHF.R.U64 R13, R8, R16, R9 ;  /* 0x00000010080da219 */ /* 0x000fc40000001209 */
[----:B------:R-:W-:Y:S02]  /*3440*/  ISETP.NE.U32.AND P2, PT, R15, 0x1, PT ;  /* 0x000000010f00780c */ /* 0x000fe40003f45070 */
[----:B------:R-:W-:Y:S02]  /*3450*/  @P3 SHF.R.U64 R17, R10, R17, R11 ;  /* 0x000000110a113219 */ /* 0x000fe4000000120b */
[----:B------:R-:W-:Y:S02]  /*3460*/  ISETP.NE.U32.AND.EX P2, PT, RZ, RZ, PT, P2 ;  /* 0x000000ffff00720c */ /* 0x000fe40003f45120 */
[C-C-:B------:R-:W-:Y:S02]  /*3470*/  @!P1 SHF.R.U64 R19, R8.reuse, R14, R9.reuse ;  /* 0x0000000e08139219 */ /* 0x140fe40000001209 */
[----:B------:R-:W-:Y:S02]  /*3480*/  @!P3 SHF.R.U64 R17, R8, R18, R9 ;  /* 0x000000120811b219 */ /* 0x000fe40000001209 */
[----:B------:R-:W-:-:S02]  /*3490*/  LOP3.LUT R14, R19, 0x1, RZ, 0xc0, !PT ;  /* 0x00000001130e7812 */ /* 0x000fc400078ec0ff */
[----:B------:R-:W-:Y:S02]  /*34a0*/  LOP3.LUT R13, R13, 0x1, RZ, 0xc0, !PT ;  /* 0x000000010d0d7812 */ /* 0x000fe400078ec0ff */
[----:B------:R-:W-:Y:S02]  /*34b0*/  LOP3.LUT R12, R17, 0x1, RZ, 0xc0, !PT ;  /* 0x00000001110c7812 */ /* 0x000fe400078ec0ff */
[----:B------:R-:W-:Y:S01]  /*34c0*/  ISETP.NE.U32.AND P0, PT, R14, 0x1, PT ;  /* 0x000000010e00780c */ /* 0x000fe20003f05070 */
[----:B0-----:R-:W-:Y:S01]  /*34d0*/  IMAD.WIDE.U32 R14, R0, 0x8, R6 ;  /* 0x00000008000e7825 */ /* 0x001fe200078e0006 */
[----:B------:R-:W-:Y:S02]  /*34e0*/  ISETP.NE.U32.AND P3, PT, R13, 0x1, PT ;  /* 0x000000010d00780c */ /* 0x000fe40003f65070 */
[----:B------:R-:W-:Y:S02]  /*34f0*/  ISETP.NE.U32.AND P1, PT, R12, 0x1, PT ;  /* 0x000000010c00780c */ /* 0x000fe40003f25070 */
[----:B------:R-:W-:-:S02]  /*3500*/  ISETP.NE.U32.AND.EX P0, PT, RZ, RZ, PT, P0 ;  /* 0x000000ffff00720c */ /* 0x000fc40003f05100 */
[----:B------:R-:W-:Y:S02]  /*3510*/  ISETP.NE.U32.AND.EX P3, PT, RZ, RZ, PT, P3 ;  /* 0x000000ffff00720c */ /* 0x000fe40003f65130 */
[----:B------:R-:W-:Y:S01]  /*3520*/  ISETP.NE.U32.AND.EX P1, PT, RZ, RZ, PT, P1 ;  /* 0x000000ffff00720c */ /* 0x000fe20003f25110 */
[----:B------:R-:W-:-:S12]  /*3530*/  @P2 BRA `(.L_x_48) ;  /* 0x0000000000302947 */ /* 0x000fd80003800000 */
[----:B------:R-:W0:Y:S01]  /*3540*/  S2R R12, SR_LANEID ;  /* 0x00000000000c7919 */ /* 0x000e220000000000 */
[----:B------:R-:W-:Y:S02]  /*3550*/  VOTEU.ANY UR4, UPT, PT ;  /* 0x0000000000047886 */ /* 0x000fe400038e0100 */
[----:B------:R-:W-:Y:S02]  /*3560*/  UPOPC UR6, UR4 ;  /* 0x00000004000672bf */ /* 0x000fe40008000000 */
[----:B------:R-:W-:Y:S02]  /*3570*/  UFLO.U32 UR8, UR4 ;  /* 0x00000004000872bd */ /* 0x000fe400080e0000 */
[----:B------:R-:W-:Y:S01]  /*3580*/  UIMAD.WIDE.U32 UR6, UR6, 0x1, URZ ;  /* 0x00000001060678a5 */ /* 0x000fe2000f8e00ff */
[----:B------:R-:W-:-:S03]  /*3590*/  UMOV UR4, URZ ;  /* 0x000000ff00047c82 */ /* 0x000fc60008000000 */
[----:B------:R-:W-:Y:S02]  /*35a0*/  UIADD3 UR4, UPT, UPT, UR7, UR4, URZ ;  /* 0x0000000407047290 */ /* 0x000fe4000fffe0ff */
[----:B------:R-:W-:-:S04]  /*35b0*/  IMAD.U32 R13, RZ, RZ, UR7 ;  /* 0x00000007ff0d7e24 */ /* 0x000fc8000f8e00ff */
[----:B------:R-:W-:Y:S01]  /*35c0*/  IMAD.U32 R13, RZ, RZ, UR4 ;  /* 0x00000004ff0d7e24 */ /* 0x000fe2000f8e00ff */
[----:B0-----:R-:W-:Y:S01]  /*35d0*/  ISETP.EQ.U32.AND P2, PT, R12, UR8, PT ;  /* 0x000000080c007c0c */ /* 0x001fe2000bf42070 */
[----:B------:R-:W-:-:S12]  /*35e0*/  IMAD.U32 R12, RZ, RZ, UR6 ;  /* 0x00000006ff0c7e24 */ /* 0x000fd8000f8e00ff */
[----:B------:R0:W-:Y:S02]  /*35f0*/  @P2 REDG.E.ADD.64.STRONG.GPU desc[UR10][R14.64], R12 ;  /* 0x0000000c0e00298e */ /* 0x0001e4000c12e50a */
.L_x_48:
[----:B------:R-:W-:Y:S05]  /*3600*/  BSYNC.RECONVERGENT B1 ;  /* 0x0000000000017941 */ /* 0x000fea0003800200 */
.L_x_47:
[----:B------:R-:W-:Y:S04]  /*3610*/  BSSY.RECONVERGENT B1, `(.L_x_49) ;  /* 0x000000e000017945 */ /* 0x000fe80003800200 */
[----:B------:R-:W-:Y:S05]  /*3620*/  @P0 BRA `(.L_x_50) ;  /* 0x0000000000300947 */ /* 0x000fea0003800000 */
[----:B0-----:R-:W0:Y:S01]  /*3630*/  S2R R12, SR_LANEID ;  /* 0x00000000000c7919 */ /* 0x001e220000000000 */
        /* <DEDUP_REMOVED lines=11> */
.L_x_50:
[----:B------:R-:W-:Y:S05]  /*36f0*/  BSYNC.RECONVERGENT B1 ;  /* 0x0000000000017941 */ /* 0x000fea0003800200 */
.L_x_49:
[----:B------:R-:W-:Y:S04]  /*3700*/  BSSY.RECONVERGENT B1, `(.L_x_51) ;  /* 0x000000e000017945 */ /* 0x000fe80003800200 */
[----:B------:R-:W-:Y:S05]  /*3710*/  @P3 BRA `(.L_x_52) ;  /* 0x0000000000303947 */ /* 0x000fea0003800000 */
[----:B01----:R-:W0:Y:S01]  /*3720*/  S2R R12, SR_LANEID ;  /* 0x00000000000c7919 */ /* 0x003e220000000000 */
        /* <DEDUP_REMOVED lines=11> */
.L_x_52:
[----:B------:R-:W-:Y:S05]  /*37e0*/  BSYNC.RECONVERGENT B1 ;  /* 0x0000000000017941 */ /* 0x000fea0003800200 */
.L_x_51:
[----:B------:R-:W-:Y:S04]  /*37f0*/  BSSY.RECONVERGENT B1, `(.L_x_53) ;  /* 0x000000e000017945 */ /* 0x000fe80003800200 */
[----:B------:R-:W-:Y:S05]  /*3800*/  @P1 BRA `(.L_x_54) ;  /* 0x0000000000301947 */ /* 0x000fea0003800000 */
[----:B012---:R-:W0:Y:S01]  /*3810*/  S2R R12, SR_LANEID ;  /* 0x00000000000c7919 */ /* 0x007e220000000000 */
        /* <DEDUP_REMOVED lines=11> */
.L_x_54:
[----:B------:R-:W-:Y:S05]  /*38d0*/  BSYNC.RECONVERGENT B1 ;  /* 0x0000000000017941 */ /* 0x000fea0003800200 */
.L_x_53:
[----:B------:R-:W-:-:S05]  /*38e0*/  VIADD R0, R0, 0x4 ;  /* 0x0000000400007836 */ /* 0x000fca0000000000 */
[----:B------:R-:W-:-:S13]  /*38f0*/  ISETP.NE.AND P0, PT, R0, R5, PT ;  /* 0x000000050000720c */ /* 0x000fda0003f05270 */
[----:B------:R-:W-:Y:S05]  /*3900*/  @P0 BRA `(.L_x_55) ;  /* 0xfffffff800840947 */ /* 0x000fea000383ffff */
[----:B0123--:R-:W-:-:S07]  /*3910*/  IMAD.MOV.U32 R15, RZ, RZ, R5 ;  /* 0x000000ffff0f7224 */ /* 0x00ffce00078e0005 */
.L_x_46:
[----:B------:R-:W-:-:S13]  /*3920*/  ISETP.NE.AND P0, PT, R4, RZ, PT ;  /* 0x000000ff0400720c */ /* 0x000fda0003f05270 */
[----:B------:R-:W-:Y:S05]  /*3930*/  @!P0 BRA `(.L_x_45) ;  /* 0x0000000400208947 */ /* 0x000fea0003800000 */
[----:B------:R-:W-:Y:S01]  /*3940*/  ISETP.GE.U32.AND P0, PT, R15, 0x40, PT ;  /* 0x000000400f00780c */ /* 0x000fe20003f06070 */
[----:B-1----:R-:W0:Y:S01]  /*3950*/  LDC.64 R6, c[0x0][0x3b8] ;  /* 0x0000ee00ff067b82 */ /* 0x002e220000000a00 */
[----:B------:R-:W-:Y:S01]  /*3960*/  BSSY.RECONVERGENT B1, `(.L_x_56) ;  /* 0x0000016000017945 */ /* 0x000fe20003800200 */
[----:B------:R-:W-:-:S10]  /*3970*/  ISETP.NE.AND P1, PT, R4, 0x1, PT ;  /* 0x000000010400780c */ /* 0x000fd40003f25270 */
[----:B------:R-:W-:-:S05]  /*3980*/  @P0 VIADD R0, R15, 0xffffffc0 ;  /* 0xffffffc00f000836 */ /* 0x000fca0000000000 */
[----:B------:R-:W-:Y:S02]  /*3990*/  @P0 SHF.R.U64 R0, R10, R0, R11 ;  /* 0x000000000a000219 */ /* 0x000fe4000000120b */
[----:B------:R-:W-:-:S04]  /*39a0*/  @!P0 SHF.R.U64 R0, R8, R15, R9 ;  /* 0x0000000f08008219 */ /* 0x000fc80000001209 */
[----:B------:R-:W-:Y:S01]  /*39b0*/  LOP3.LUT R0, R0, 0x1, RZ, 0xc0, !PT ;  /* 0x0000000100007812 */ /* 0x000fe200078ec0ff */
[----:B0-----:R-:W-:-:S03]  /*39c0*/  IMAD.WIDE.U32 R6, R15, 0x8, R6 ;  /* 0x000000080f067825 */ /* 0x001fc600078e0006 */
[----:B------:R-:W-:-:S04]  /*39d0*/  ISETP.NE.U32.AND P0, PT, R0, 0x1, PT ;  /* 0x000000010000780c */ /* 0x000fc80003f05070 */
[----:B------:R-:W-:-:S13]  /*39e0*/  ISETP.NE.U32.AND.EX P0, PT, RZ, RZ, PT, P0 ;  /* 0x000000ffff00720c */ /* 0x000fda0003f05100 */
[----:B------:R-:W-:Y:S05]  /*39f0*/  @P0 BRA `(.L_x_57) ;  /* 0x0000000000300947 */ /* 0x000fea0003800000 */
[----:B------:R-:W0:Y:S01]  /*3a00*/  S2R R0, SR_LANEID ;  /* 0x0000000000007919 */ /* 0x000e220000000000 */
        /* <DEDUP_REMOVED lines=8> */
[----:B------:R-:W-:Y:S01]  /*3a90*/  IMAD.U32 R13, RZ, RZ, UR4 ;  /* 0x00000004ff0d7e24 */ /* 0x000fe2000f8e00ff */
[----:B0-----:R-:W-:-:S13]  /*3aa0*/  ISETP.EQ.U32.AND P0, PT, R0, UR8, PT ;  /* 0x0000000800007c0c */ /* 0x001fda000bf02070 */
[----:B------:R0:W-:Y:S02]  /*3ab0*/  @P0 REDG.E.ADD.64.STRONG.GPU desc[UR10][R6.64], R12 ;  /* 0x0000000c0600098e */ /* 0x0001e4000c12e50a */
.L_x_57:
[----:B------:R-:W-:Y:S05]  /*3ac0*/  BSYNC.RECONVERGENT B1 ;  /* 0x0000000000017941 */ /* 0x000fea0003800200 */
.L_x_56:
[----:B------:R-:W-:Y:S05]  /*3ad0*/  @!P1 BRA `(.L_x_45) ;  /* 0x0000000000b89947 */ /* 0x000fea0003800000 */
[----:B------:R-:W-:Y:S01]  /*3ae0*/  ISETP.GE.U32.AND P0, PT, R15, 0x3f, PT ;  /* 0x0000003f0f00780c */ /* 0x000fe20003f06070 */
[----:B------:R-:W-:Y:S01]  /*3af0*/  BSSY.RECONVERGENT B1, `(.L_x_58) ;  /* 0x0000016000017945 */ /* 0x000fe20003800200 */
[----:B------:R-:W-:-:S11]  /*3b00*/  ISETP.NE.AND P1, PT, R4, 0x2, PT ;  /* 0x000000020400780c */ /* 0x000fd60003f25270 */
[C---:B------:R-:W-:Y:S02]  /*3b10*/  @P0 VIADD R0, R15.reuse, 0xffffffc1 ;  /* 0xffffffc10f000836 */ /* 0x040fe40000000000 */
[----:B0-----:R-:W-:-:S03]  /*3b20*/  @!P0 VIADD R12, R15, 0x1 ;  /* 0x000000010f0c8836 */ /* 0x001fc60000000000 */
[----:B------:R-:W-:Y:S02]  /*3b30*/  @P0 SHF.R.U64 R0, R10, R0, R11 ;  /* 0x000000000a000219 */ /* 0x000fe4000000120b */
[----:B------:R-:W-:-:S04]  /*3b40*/  @!P0 SHF.R.U64 R0, R8, R12, R9 ;  /* 0x0000000c08008219 */ /* 0x000fc80000001209 */
[----:B------:R-:W-:-:S04]  /*3b50*/  LOP3.LUT R0, R0, 0x1, RZ, 0xc0, !PT ;  /* 0x0000000100007812 */ /* 0x000fc800078ec0ff */
        /* <DEDUP_REMOVED lines=15> */
.L_x_59:
[----:B------:R-:W-:Y:S05]  /*3c50*/  BSYNC.RECONVERGENT B1 ;  /* 0x0000000000017941 */ /* 0x000fea0003800200 */
.L_x_58:
[----:B------:R-:W-:Y:S05]  /*3c60*/  @!P1 BRA `(.L_x_45) ;  /* 0x0000000000549947 */ /* 0x000fea0003800000 */
[----:B------:R-:W-:-:S13]  /*3c70*/  ISETP.GE.U32.AND P0, PT, R15, 0x3e, PT ;  /* 0x0000003e0f00780c */ /* 0x000fda0003f06070 */
        /* <DEDUP_REMOVED lines=20> */
.L_x_45:
[----:B------:R-:W-:Y:S05]  /*3dc0*/  BSYNC.RECONVERGENT B0 ;  /* 0x0000000000007941 */ /* 0x000fea0003800200 */
.L_x_36:
[----:B------:R-:W-:Y:S05]  /*3dd0*/  @!P4 BRA `(.L_x_60) ;  /* 0xffffffc000e0c947 */ /* 0x000fea000383ffff */
[----:B------:R-:W-:Y:S05]  /*3de0*/  EXIT ;  /* 0x000000000000794d */ /* 0x000fea0003800000 */
        .weak           $__internal_0_$__cuda_sm20_dblrcp_rn_slowpath_v3
        .type           $__internal_0_$__cuda_sm20_dblrcp_rn_slowpath_v3,@function
        .size           $__internal_0_$__cuda_sm20_dblrcp_rn_slowpath_v3,($__internal_1_$__cuda_sm20_div_rn_f64_full - $__internal_0_$__cuda_sm20_dblrcp_rn_slowpath_v3)
$__internal_0_$__cuda_sm20_dblrcp_rn_slowpath_v3:
[----:B------:R-:W-:Y:S01]  /*3df0*/  DSETP.GTU.AND P0, PT, |R22|, +INF , PT ;  /* 0x7ff000001600742a */ /* 0x000fe20003f0c200 */
[----:B------:R-:W-:-:S13]  /*3e00*/  BSSY.RECONVERGENT B3, `(.L_x_61) ;  /* 0x0000024000037945 */ /* 0x000fda0003800200 */
[----:B------:R-:W-:Y:S05]  /*3e10*/  @P0 BRA `(.L_x_62) ;  /* 0x0000000000800947 */ /* 0x000fea0003800000 */
[----:B------:R-:W-:-:S05]  /*3e20*/  LOP3.LUT R26, R23, 0x7fffffff, RZ, 0xc0, !PT ;  /* 0x7fffffff171a7812 */ /* 0x000fca00078ec0ff */
[----:B------:R-:W-:-:S05]  /*3e30*/  VIADD R24, R26, 0xffffffff ;  /* 0xffffffff1a187836 */ /* 0x000fca0000000000 */
[----:B------:R-:W-:-:S13]  /*3e40*/  ISETP.GE.U32.AND P0, PT, R24, 0x7fefffff, PT ;  /* 0x7fefffff1800780c */ /* 0x000fda0003f06070 */
[----:B------:R-:W-:Y:S01]  /*3e50*/  @P0 LOP3.LUT R25, R23, 0x7ff00000, RZ, 0x3c, !PT ;  /* 0x7ff0000017190812 */ /* 0x000fe200078e3cff */
[----:B------:R-:W-:Y:S01]  /*3e60*/  @P0 IMAD.MOV.U32 R24, RZ, RZ, RZ ;  /* 0x000000ffff180224 */ /* 0x000fe200078e00ff */
[----:B------:R-:W-:Y:S06]  /*3e70*/  @P0 BRA `(.L_x_63) ;  /* 0x0000000000700947 */ /* 0x000fec0003800000 */
[----:B------:R-:W-:-:S13]  /*3e80*/  ISETP.GE.U32.AND P0, PT, R26, 0x1000001, PT ;  /* 0x010000011a00780c */ /* 0x000fda0003f06070 */
[----:B------:R-:W-:Y:S05]  /*3e90*/  @!P0 BRA `(.L_x_64) ;  /* 0x0000000000388947 */ /* 0x000fea0003800000 */
[----:B------:R-:W-:Y:S02]  /*3ea0*/  VIADD R29, R23, 0xc0200000 ;  /* 0xc0200000171d7836 */ /* 0x000fe40000000000 */
[----:B------:R-:W-:Y:S02]  /*3eb0*/  IMAD.MOV.U32 R28, RZ, RZ, R22 ;  /* 0x000000ffff1c7224 */ /* 0x000fe400078e0016 */
[----:B------:R-:W0:Y:S01]  /*3ec0*/  MUFU.RCP64H R25, R29 ;  /* 0x0000001d00197308 */ /* 0x000e220000001800 */
[----:B------:R-:W-:-:S06]  /*3ed0*/  IMAD.MOV.U32 R24, RZ, RZ, R31 ;  /* 0x000000ffff187224 */ /* 0x000fcc00078e001f */
[----:B0-----:R-:W-:-:S08]  /*3ee0*/  DFMA R26, -R28, R24, 1 ;  /* 0x3ff000001c1a742b */ /* 0x001fd00000000118 */
[----:B------:R-:W-:-:S08]  /*3ef0*/  DFMA R26, R26, R26, R26 ;  /* 0x0000001a1a1a722b */ /* 0x000fd0000000001a */
[----:B------:R-:W-:-:S08]  /*3f00*/  DFMA R26, R24, R26, R24 ;  /* 0x0000001a181a722b */ /* 0x000fd00000000018 */
[----:B------:R-:W-:-:S08]  /*3f10*/  DFMA R24, -R28, R26, 1 ;  /* 0x3ff000001c18742b */ /* 0x000fd0000000011a */
[----:B------:R-:W-:-:S08]  /*3f20*/  DFMA R24, R26, R24, R26 ;  /* 0x000000181a18722b */ /* 0x000fd0000000001a */
[----:B------:R-:W-:-:S08]  /*3f30*/  DMUL R24, R24, 2.2250738585072013831e-308 ;  /* 0x0010000018187828 */ /* 0x000fd00000000000 */
[----:B------:R-:W-:-:S08]  /*3f40*/  DFMA R22, -R22, R24, 1 ;  /* 0x3ff000001616742b */ /* 0x000fd00000000118 */
[----:B------:R-:W-:-:S08]  /*3f50*/  DFMA R22, R22, R22, R22 ;  /* 0x000000161616722b */ /* 0x000fd00000000016 */
[----:B------:R-:W-:Y:S01]  /*3f60*/  DFMA R24, R24, R22, R24 ;  /* 0x000000161818722b */ /* 0x000fe20000000018 */
[----:B------:R-:W-:Y:S10]  /*3f70*/  BRA `(.L_x_63) ;  /* 0x0000000000307947 */ /* 0x000ff40003800000 */
.L_x_64:
[----:B------:R-:W-:Y:S01]  /*3f80*/  DMUL R26, R22, 8.11296384146066816958e+31 ;  /* 0x46900000161a7828 */ /* 0x000fe20000000000 */
[----:B------:R-:W-:-:S05]  /*3f90*/  IMAD.MOV.U32 R22, RZ, RZ, R31 ;  /* 0x000000ffff167224 */ /* 0x000fca00078e001f */
[----:B------:R-:W0:Y:S02]  /*3fa0*/  MUFU.RCP64H R23, R27 ;  /* 0x0000001b00177308 */ /* 0x000e240000001800 */
[----:B0-----:R-:W-:-:S08]  /*3fb0*/  DFMA R24, -R26, R22, 1 ;  /* 0x3ff000001a18742b */ /* 0x001fd00000000116 */
[----:B------:R-:W-:-:S08]  /*3fc0*/  DFMA R24, R24, R24, R24 ;  /* 0x000000181818722b */ /* 0x000fd00000000018 */
[----:B------:R-:W-:-:S08]  /*3fd0*/  DFMA R24, R22, R24, R22 ;  /* 0x000000181618722b */ /* 0x000fd00000000016 */
[----:B------:R-:W-:-:S08]  /*3fe0*/  DFMA R22, -R26, R24, 1 ;  /* 0x3ff000001a16742b */ /* 0x000fd00000000118 */
[----:B------:R-:W-:-:S08]  /*3ff0*/  DFMA R22, R24, R22, R24 ;  /* 0x000000161816722b */ /* 0x000fd00000000018 */
[----:B------:R-:W-:Y:S01]  /*4000*/  DMUL R24, R22, 8.11296384146066816958e+31 ;  /* 0x4690000016187828 */ /* 0x000fe20000000000 */
[----:B------:R-:W-:Y:S10]  /*4010*/  BRA `(.L_x_63) ;  /* 0x0000000000087947 */ /* 0x000ff40003800000 */
.L_x_62:
[----:B------:R-:W-:Y:S01]  /*4020*/  LOP3.LUT R25, R23, 0x80000, RZ, 0xfc, !PT ;  /* 0x0008000017197812 */ /* 0x000fe200078efcff */
[----:B------:R-:W-:-:S07]  /*4030*/  IMAD.MOV.U32 R24, RZ, RZ, R22 ;  /* 0x000000ffff187224 */ /* 0x000fce00078e0016 */
.L_x_63:
[----:B------:R-:W-:Y:S05]  /*4040*/  BSYNC.RECONVERGENT B3 ;  /* 0x0000000000037941 */ /* 0x000fea0003800200 */
.L_x_61:
[----:B------:R-:W-:Y:S02]  /*4050*/  IMAD.MOV.U32 R22, RZ, RZ, R0 ;  /* 0x000000ffff167224 */ /* 0x000fe400078e0000 */
[----:B------:R-:W-:-:S04]  /*4060*/  IMAD.MOV.U32 R23, RZ, RZ, 0x0 ;  /* 0x00000000ff177424 */ /* 0x000fc800078e00ff */
[----:B------:R-:W-:Y:S05]  /*4070*/  RET.REL.NODEC R22 `(fault_tree_mc_kernel) ;  /* 0xffffffbc16e07950 */ /* 0x000fea0003c3ffff */
        .weak           $__internal_1_$__cuda_sm20_div_rn_f64_full
        .type           $__internal_1_$__cuda_sm20_div_rn_f64_full,@function
        .size           $__internal_1_$__cuda_sm20_div_rn_f64_full,($__internal_2_$__cuda_sm20_dsqrt_rn_f64_mediumpath_v1 - $__internal_1_$__cuda_sm20_div_rn_f64_full)
$__internal_1_$__cuda_sm20_div_rn_f64_full:
[C---:B------:R-:W-:Y:S01]  /*4080*/  FSETP.GEU.AND P0, PT, |R17|.reuse, 1.469367938527859385e-39, PT ;  /* 0x001000001100780b */ /* 0x040fe20003f0e200 */
[----:B------:R-:W-:Y:S01]  /*4090*/  IMAD.MOV.U32 R24, RZ, RZ, 0x1 ;  /* 0x00000001ff187424 */ /* 0x000fe200078e00ff */
[----:B------:R-:W-:Y:S01]  /*40a0*/  LOP3.LUT R30, R17, 0x800fffff, RZ, 0xc0, !PT ;  /* 0x800fffff111e7812 */ /* 0x000fe200078ec0ff */
[----:B------:R-:W-:Y:S01]  /*40b0*/  IMAD.MOV.U32 R33, RZ, RZ, 0x1ca00000 ;  /* 0x1ca00000ff217424 */ /* 0x000fe200078e00ff */
[C---:B------:R-:W-:Y:S01]  /*40c0*/  FSETP.GEU.AND P2, PT, |R19|.reuse, 1.469367938527859385e-39, PT ;  /* 0x001000001300780b */ /* 0x040fe20003f4e200 */
[----:B------:R-:W-:Y:S01]  /*40d0*/  BSSY.RECONVERGENT B3, `(.L_x_65) ;  /* 0x0000052000037945 */ /* 0x000fe20003800200 */
[----:B------:R-:W-:Y:S01]  /*40e0*/  LOP3.LUT R31, R30, 0x3ff00000, RZ, 0xfc, !PT ;  /* 0x3ff000001e1f7812 */ /* 0x000fe200078efcff */
[----:B------:R-:W-:Y:S01]  /*40f0*/  IMAD.MOV.U32 R30, RZ, RZ, R16 ;  /* 0x000000ffff1e7224 */ /* 0x000fe200078e0010 */
[----:B------:R-:W-:Y:S02]  /*4100*/  LOP3.LUT R0, R19, 0x7ff00000, RZ, 0xc0, !PT ;  /* 0x7ff0000013007812 */ /* 0x000fe400078ec0ff */
[----:B------:R-:W-:-:S03]  /*4110*/  LOP3.LUT R34, R17, 0x7ff00000, RZ, 0xc0, !PT ;  /* 0x7ff0000011227812 */ /* 0x000fc600078ec0ff */
[----:B------:R-:W-:Y:S01]  /*4120*/  @!P0 DMUL R30, R16, 8.98846567431157953865e+307 ;  /* 0x7fe00000101e8828 */ /* 0x000fe20000000000 */
[C---:B------:R-:W-:Y:S01]  /*4130*/  ISETP.GE.U32.AND P1, PT, R0.reuse, R34, PT ;  /* 0x000000220000720c */ /* 0x040fe20003f26070 */
[----:B------:R-:W-:Y:S02]  /*4140*/  IMAD.MOV.U32 R35, RZ, RZ, R0 ;  /* 0x000000ffff237224 */ /* 0x000fe400078e0000 */
[----:B------:R-:W-:Y:S02]  /*4150*/  @!P2 LOP3.LUT R27, R17, 0x7ff00000, RZ, 0xc0, !PT ;  /* 0x7ff00000111ba812 */ /* 0x000fe400078ec0ff */
[----:B------:R-:W0:Y:S02]  /*4160*/  MUFU.RCP64H R25, R31 ;  /* 0x0000001f00197308 */ /* 0x000e240000001800 */
[----:B------:R-:W-:Y:S02]  /*4170*/  @!P2 ISETP.GE.U32.AND P3, PT, R0, R27, PT ;  /* 0x0000001b0000a20c */ /* 0x000fe40003f66070 */
[----:B------:R-:W-:-:S02]  /*4180*/  @!P0 LOP3.LUT R34, R31, 0x7ff00000, RZ, 0xc0, !PT ;  /* 0x7ff000001f228812 */ /* 0x000fc400078ec0ff */
[----:B------:R-:W-:-:S03]  /*4190*/  @!P2 SEL R27, R33, 0x63400000, !P3 ;  /* 0x63400000211ba807 */ /* 0x000fc60005800000 */
[----:B------:R-:W-:Y:S01]  /*41a0*/  VIADD R37, R34, 0xffffffff ;  /* 0xffffffff22257836 */ /* 0x000fe20000000000 */
[----:B------:R-:W-:-:S04]  /*41b0*/  @!P2 LOP3.LUT R28, R27, 0x80000000, R19, 0xf8, !PT ;  /* 0x800000001b1ca812 */ /* 0x000fc800078ef813 */
[----:B------:R-:W-:Y:S01]  /*41c0*/  @!P2 LOP3.LUT R29, R28, 0x100000, RZ, 0xfc, !PT ;  /* 0x001000001c1da812 */ /* 0x000fe200078efcff */
[----:B------:R-:W-:Y:S01]  /*41d0*/  @!P2 IMAD.MOV.U32 R28, RZ, RZ, RZ ;  /* 0x000000ffff1ca224 */ /* 0x000fe200078e00ff */
[----:B0-----:R-:W-:-:S08]  /*41e0*/  DFMA R22, R24, -R30, 1 ;  /* 0x3ff000001816742b */ /* 0x001fd0000000081e */
[----:B------:R-:W-:-:S08]  /*41f0*/  DFMA R22, R22, R22, R22 ;  /* 0x000000161616722b */ /* 0x000fd00000000016 */
[----:B------:R-:W-:Y:S01]  /*4200*/  DFMA R24, R24, R22, R24 ;  /* 0x000000161818722b */ /* 0x000fe20000000018 */
[----:B------:R-:W-:Y:S01]  /*4210*/  SEL R23, R33, 0x63400000, !P1 ;  /* 0x6340000021177807 */ /* 0x000fe20004800000 */
[----:B------:R-:W-:-:S03]  /*4220*/  IMAD.MOV.U32 R22, RZ, RZ, R18 ;  /* 0x000000ffff167224 */ /* 0x000fc600078e0012 */
[----:B------:R-:W-:-:S03]  /*4230*/  LOP3.LUT R23, R23, 0x800fffff, R19, 0xf8, !PT ;  /* 0x800fffff17177812 */ /* 0x000fc600078ef813 */
[----:B------:R-:W-:-:S03]  /*4240*/  DFMA R26, R24, -R30, 1 ;  /* 0x3ff00000181a742b */ /* 0x000fc6000000081e */
[----:B------:R-:W-:-:S05]  /*4250*/  @!P2 DFMA R22, R22, 2, -R28 ;  /* 0x400000001616a82b */ /* 0x000fca000000081c */
[----:B------:R-:W-:-:S05]  /*4260*/  DFMA R24, R24, R26, R24 ;  /* 0x0000001a1818722b */ /* 0x000fca0000000018 */
[----:B------:R-:W-:-:S03]  /*4270*/  @!P2 LOP3.LUT R35, R23, 0x7ff00000, RZ, 0xc0, !PT ;  /* 0x7ff000001723a812 */ /* 0x000fc600078ec0ff */
[----:B------:R-:W-:Y:S02]  /*4280*/  DMUL R26, R24, R22 ;  /* 0x00000016181a7228 */ /* 0x000fe40000000000 */
[----:B------:R-:W-:-:S05]  /*4290*/  VIADD R36, R35, 0xffffffff ;  /* 0xffffffff23247836 */ /* 0x000fca0000000000 */
[----:B------:R-:W-:Y:S01]  /*42a0*/  ISETP.GT.U32.AND P0, PT, R36, 0x7feffffe, PT ;  /* 0x7feffffe2400780c */ /* 0x000fe20003f04070 */
[----:B------:R-:W-:-:S03]  /*42b0*/  DFMA R28, R26, -R30, R22 ;  /* 0x8000001e1a1c722b */ /* 0x000fc60000000016 */
[----:B------:R-:W-:-:S05]  /*42c0*/  ISETP.GT.U32.OR P0, PT, R37, 0x7feffffe, P0 ;  /* 0x7feffffe2500780c */ /* 0x000fca0000704470 */
[----:B------:R-:W-:-:S08]  /*42d0*/  DFMA R28, R24, R28, R26 ;  /* 0x0000001c181c722b */ /* 0x000fd0000000001a */
[----:B------:R-:W-:Y:S05]  /*42e0*/  @P0 BRA `(.L_x_66) ;  /* 0x00000000006c0947 */ /* 0x000fea0003800000 */
[----:B------:R-:W-:-:S04]  /*42f0*/  LOP3.LUT R19, R17, 0x7ff00000, RZ, 0xc0, !PT ;  /* 0x7ff0000011137812 */ /* 0x000fc800078ec0ff */
[CC--:B------:R-:W-:Y:S02]  /*4300*/  VIADDMNMX R18, R0.reuse, -R19.reuse, 0xb9600000, !PT ;  /* 0xb960000000127446 */ /* 0x0c0fe40007800913 */
[----:B------:R-:W-:Y:S02]  /*4310*/  ISETP.GE.U32.AND P0, PT, R0, R19, PT ;  /* 0x000000130000720c */ /* 0x000fe40003f06070 */
[----:B------:R-:W-:Y:S02]  /*4320*/  VIMNMX R18, PT, PT, R18, 0x46a00000, PT ;  /* 0x46a0000012127848 */ /* 0x000fe40003fe0100 */
[----:B------:R-:W-:-:S05]  /*4330*/  SEL R33, R33, 0x63400000, !P0 ;  /* 0x6340000021217807 */ /* 0x000fca0004000000 */
[----:B------:R-:W-:Y:S02]  /*4340*/  IMAD.IADD R0, R18, 0x1, -R33 ;  /* 0x0000000112007824 */ /* 0x000fe400078e0a21 */
[----:B------:R-:W-:Y:S02]  /*4350*/  IMAD.MOV.U32 R18, RZ, RZ, RZ ;  /* 0x000000ffff127224 */ /* 0x000fe400078e00ff */
[----:B------:R-:W-:-:S06]  /*4360*/  VIADD R19, R0, 0x7fe00000 ;  /* 0x7fe0000000137836 */ /* 0x000fcc0000000000 */
[----:B------:R-:W-:-:S10]  /*4370*/  DMUL R24, R28, R18 ;  /* 0x000000121c187228 */ /* 0x000fd40000000000 */
[----:B------:R-:W-:-:S13]  /*4380*/  FSETP.GTU.AND P0, PT, |R25|, 1.469367938527859385e-39, PT ;  /* 0x001000001900780b */ /* 0x000fda0003f0c200 */
[----:B------:R-:W-:Y:S05]  /*4390*/  @P0 BRA `(.L_x_67) ;  /* 0x0000000000940947 */ /* 0x000fea0003800000 */
[----:B------:R-:W-:Y:S01]  /*43a0*/  DFMA R22, R28, -R30, R22 ;  /* 0x8000001e1c16722b */ /* 0x000fe20000000016 */
[----:B------:R-:W-:-:S09]  /*43b0*/  IMAD.MOV.U32 R18, RZ, RZ, RZ ;  /* 0x000000ffff127224 */ /* 0x000fd200078e00ff */
[C---:B------:R-:W-:Y:S02]  /*43c0*/  FSETP.NEU.AND P0, PT, R23.reuse, RZ, PT ;  /* 0x000000ff1700720b */ /* 0x040fe40003f0d000 */
[----:B------:R-:W-:-:S04]  /*43d0*/  LOP3.LUT R27, R23, 0x80000000, R17, 0x48, !PT ;  /* 0x80000000171b7812 */ /* 0x000fc800078e4811 */
[----:B------:R-:W-:-:S07]  /*43e0*/  LOP3.LUT R19, R27, R19, RZ, 0xfc, !PT ;  /* 0x000000131b137212 */ /* 0x000fce00078efcff */
[----:B------:R-:W-:Y:S05]  /*43f0*/  @!P0 BRA `(.L_x_67) ;  /* 0x00000000007c8947 */ /* 0x000fea0003800000 */
[----:B------:R-:W-:Y:S01]  /*4400*/  IMAD.MOV R17, RZ, RZ, -R0 ;  /* 0x000000ffff117224 */ /* 0x000fe200078e0a00 */
[----:B------:R-:W-:Y:S01]  /*4410*/  DMUL.RP R18, R28, R18 ;  /* 0x000000121c127228 */ /* 0x000fe20000008000 */
[----:B------:R-:W-:-:S06]  /*4420*/  IMAD.MOV.U32 R16, RZ, RZ, RZ ;  /* 0x000000ffff107224 */ /* 0x000fcc00078e00ff */
[----:B------:R-:W-:-:S03]  /*4430*/  DFMA R16, R24, -R16, R28 ;  /* 0x800000101810722b */ /* 0x000fc6000000001c */
[----:B------:R-:W-:-:S03]  /*4440*/  LOP3.LUT R27, R19, R27, RZ, 0x3c, !PT ;  /* 0x0000001b131b7212 */ /* 0x000fc600078e3cff */
[----:B------:R-:W-:-:S04]  /*4450*/  IADD3 R16, PT, PT, -R0, -0x43300000, RZ ;  /* 0xbcd0000000107810 */ /* 0x000fc80007ffe1ff */
[----:B------:R-:W-:-:S04]  /*4460*/  FSETP.NEU.AND P0, PT, |R17|, R16, PT ;  /* 0x000000101100720b */ /* 0x000fc80003f0d200 */
[----:B------:R-:W-:Y:S02]  /*4470*/  FSEL R24, R18, R24, !P0 ;  /* 0x0000001812187208 */ /* 0x000fe40004000000 */
[----:B------:R-:W-:Y:S01]  /*4480*/  FSEL R25, R27, R25, !P0 ;  /* 0x000000191b197208 */ /* 0x000fe20004000000 */
[----:B------:R-:W-:Y:S06]  /*4490*/  BRA `(.L_x_67) ;  /* 0x0000000000547947 */ /* 0x000fec0003800000 */
.L_x_66:
[----:B------:R-:W-:-:S14]  /*44a0*/  DSETP.NAN.AND P0, PT, R18, R18, PT ;  /* 0x000000121200722a */ /* 0x000fdc0003f08000 */
[----:B------:R-:W-:Y:S05]  /*44b0*/  @P0 BRA `(.L_x_68) ;  /* 0x0000000000440947 */ /* 0x000fea0003800000 */
[----:B------:R-:W-:-:S14]  /*44c0*/  DSETP.NAN.AND P0, PT, R16, R16, PT ;  /* 0x000000101000722a */ /* 0x000fdc0003f08000 */
[----:B------:R-:W-:Y:S05]  /*44d0*/  @P0 BRA `(.L_x_69) ;  /* 0x0000000000300947 */ /* 0x000fea0003800000 */
[----:B------:R-:W-:Y:S01]  /*44e0*/  ISETP.NE.AND P0, PT, R35, R34, PT ;  /* 0x000000222300720c */ /* 0x000fe20003f05270 */
[----:B------:R-:W-:Y:S02]  /*44f0*/  IMAD.MOV.U32 R24, RZ, RZ, 0x0 ;  /* 0x00000000ff187424 */ /* 0x000fe400078e00ff */
[----:B------:R-:W-:-:S10]  /*4500*/  IMAD.MOV.U32 R25, RZ, RZ, -0x80000 ;  /* 0xfff80000ff197424 */ /* 0x000fd400078e00ff */
[----:B------:R-:W-:Y:S05]  /*4510*/  @!P0 BRA `(.L_x_67) ;  /* 0x0000000000348947 */ /* 0x000fea0003800000 */
[----:B------:R-:W-:Y:S02]  /*4520*/  ISETP.NE.AND P0, PT, R35, 0x7ff00000, PT ;  /* 0x7ff000002300780c */ /* 0x000fe40003f05270 */
[----:B------:R-:W-:Y:S02]  /*4530*/  LOP3.LUT R25, R19, 0x80000000, R17, 0x48, !PT ;  /* 0x8000000013197812 */ /* 0x000fe400078e4811 */
[----:B------:R-:W-:-:S13]  /*4540*/  ISETP.EQ.OR P0, PT, R34, RZ, !P0 ;  /* 0x000000ff2200720c */ /* 0x000fda0004702670 */
[----:B------:R-:W-:Y:S01]  /*4550*/  @P0 LOP3.LUT R0, R25, 0x7ff00000, RZ, 0xfc, !PT ;  /* 0x7ff0000019000812 */ /* 0x000fe200078efcff */
[----:B------:R-:W-:Y:S02]  /*4560*/  @!P0 IMAD.MOV.U32 R24, RZ, RZ, RZ ;  /* 0x000000ffff188224 */ /* 0x000fe400078e00ff */
[----:B------:R-:W-:Y:S02]  /*4570*/  @P0 IMAD.MOV.U32 R24, RZ, RZ, RZ ;  /* 0x000000ffff180224 */ /* 0x000fe400078e00ff */
[----:B------:R-:W-:Y:S01]  /*4580*/  @P0 IMAD.MOV.U32 R25, RZ, RZ, R0 ;  /* 0x000000ffff190224 */ /* 0x000fe200078e0000 */
[----:B------:R-:W-:Y:S06]  /*4590*/  BRA `(.L_x_67) ;  /* 0x0000000000147947 */ /* 0x000fec0003800000 */
.L_x_69:
[----:B------:R-:W-:Y:S01]  /*45a0*/  LOP3.LUT R25, R17, 0x80000, RZ, 0xfc, !PT ;  /* 0x0008000011197812 */ /* 0x000fe200078efcff */
[----:B------:R-:W-:Y:S01]  /*45b0*/  IMAD.MOV.U32 R24, RZ, RZ, R16 ;  /* 0x000000ffff187224 */ /* 0x000fe200078e0010 */
[----:B------:R-:W-:Y:S06]  /*45c0*/  BRA `(.L_x_67) ;  /* 0x0000000000087947 */ /* 0x000fec0003800000 */
.L_x_68:
[----:B------:R-:W-:Y:S01]  /*45d0*/  LOP3.LUT R25, R19, 0x80000, RZ, 0xfc, !PT ;  /* 0x0008000013197812 */ /* 0x000fe200078efcff */
[----:B------:R-:W-:-:S07]  /*45e0*/  IMAD.MOV.U32 R24, RZ, RZ, R18 ;  /* 0x000000ffff187224 */ /* 0x000fce00078e0012 */
.L_x_67:
[----:B------:R-:W-:Y:S05]  /*45f0*/  BSYNC.RECONVERGENT B3 ;  /* 0x0000000000037941 */ /* 0x000fea0003800200 */
.L_x_65:
[----:B------:R-:W-:Y:S02]  /*4600*/  IMAD.MOV.U32 R33, RZ, RZ, 0x0 ;  /* 0x00000000ff217424 */ /* 0x000fe400078e00ff */
[----:B------:R-:W-:Y:S02]  /*4610*/  IMAD.MOV.U32 R18, RZ, RZ, R24 ;  /* 0x000000ffff127224 */ /* 0x000fe400078e0018 */
[----:B------:R-:W-:Y:S01]  /*4620*/  IMAD.MOV.U32 R19, RZ, RZ, R25 ;  /* 0x000000ffff137224 */ /* 0x000fe200078e0019 */
[----:B------:R-:W-:Y:S06]  /*4630*/  RET.REL.NODEC R32 `(fault_tree_mc_kernel) ;  /* 0xffffffb820707950 */ /* 0x000fec0003c3ffff */
        .weak           $__internal_2_$__cuda_sm20_dsqrt_rn_f64_mediumpath_v1
        .type           $__internal_2_$__cuda_sm20_dsqrt_rn_f64_mediumpath_v1,@function
        .size           $__internal_2_$__cuda_sm20_dsqrt_rn_f64_mediumpath_v1,($fault_tree_mc_kernel$__internal_accurate_pow - $__internal_2_$__cuda_sm20_dsqrt_rn_f64_mediumpath_v1)
$__internal_2_$__cuda_sm20_dsqrt_rn_f64_mediumpath_v1:
[----:B------:R-:W-:Y:S01]  /*4640*/  ISETP.GE.U32.AND P1, PT, R8, -0x3400000, PT ;  /* 0xfcc000000800780c */ /* 0x000fe20003f26070 */
[----:B------:R-:W-:Y:S01]  /*4650*/  BSSY.RECONVERGENT B1, `(.L_x_70) ;  /* 0x0000028000017945 */ /* 0x000fe20003800200 */
[----:B------:R-:W-:Y:S02]  /*4660*/  IMAD.MOV.U32 R16, RZ, RZ, R18 ;  /* 0x000000ffff107224 */ /* 0x000fe400078e0012 */
[----:B------:R-:W-:Y:S02]  /*4670*/  IMAD.MOV.U32 R10, RZ, RZ, R22 ;  /* 0x000000ffff0a7224 */ /* 0x000fe400078e0016 */
[----:B------:R-:W-:Y:S02]  /*4680*/  IMAD.MOV.U32 R11, RZ, RZ, R23 ;  /* 0x000000ffff0b7224 */ /* 0x000fe400078e0017 */
[----:B------:R-:W-:Y:S02]  /*4690*/  IMAD.MOV.U32 R8, RZ, RZ, R20 ;  /* 0x000000ffff087224 */ /* 0x000fe400078e0014 */
[----:B------:R-:W-:-:S03]  /*46a0*/  IMAD.MOV.U32 R9, RZ, RZ, R21 ;  /* 0x000000ffff097224 */ /* 0x000fc600078e0015 */
[----:B------:R-:W-:Y:S05]  /*46b0*/  @!P1 BRA `(.L_x_71) ;  /* 0x0000000000209947 */ /* 0x000fea0003800000 */
[----:B------:R-:W-:-:S10]  /*46c0*/  DFMA.RM R8, R8, R16, R24 ;  /* 0x000000100808722b */ /* 0x000fd40000004018 */
[----:B------:R-:W-:-:S05]  /*46d0*/  IADD3 R12, P1, PT, R8, 0x1, RZ ;  /* 0x00000001080c7810 */ /* 0x000fca0007f3e0ff */
[----:B------:R-:W-:-:S06]  /*46e0*/  IMAD.X R13, RZ, RZ, R9, P1 ;  /* 0x000000ffff0d7224 */ /* 0x000fcc00008e0609 */
[----:B------:R-:W-:-:S08]  /*46f0*/  DFMA.RP R10, -R8, R12, R10 ;  /* 0x0000000c080a722b */ /* 0x000fd0000000810a */
[----:B------:R-:W-:-:S06]  /*4700*/  DSETP.GT.AND P1, PT, R10, RZ, PT ;  /* 0x000000ff0a00722a */ /* 0x000fcc0003f24000 */
[----:B------:R-:W-:Y:S02]  /*4710*/  FSEL R8, R12, R8, P1 ;  /* 0x000000080c087208 */ /* 0x000fe40000800000 */
[----:B------:R-:W-:Y:S01]  /*4720*/  FSEL R9, R13, R9, P1 ;  /* 0x000000090d097208 */ /* 0x000fe20000800000 */
[----:B------:R-:W-:Y:S06]  /*4730*/  BRA `(.L_x_72) ;  /* 0x0000000000647947 */ /* 0x000fec0003800000 */
.L_x_71:
[----:B------:R-:W-:-:S14]  /*4740*/  DSETP.NE.AND P1, PT, R10, RZ, PT ;  /* 0x000000ff0a00722a */ /* 0x000fdc0003f25000 */
[----:B------:R-:W-:Y:S05]  /*4750*/  @!P1 BRA `(.L_x_73) ;  /* 0x0000000000589947 */ /* 0x000fea0003800000 */
[----:B------:R-:W-:-:S13]  /*4760*/  ISETP.GE.AND P1, PT, R11, RZ, PT ;  /* 0x000000ff0b00720c */ /* 0x000fda0003f26270 */
[----:B------:R-:W-:Y:S02]  /*4770*/  @!P1 IMAD.MOV.U32 R8, RZ, RZ, 0x0 ;  /* 0x00000000ff089424 */ /* 0x000fe400078e00ff */
[----:B------:R-:W-:Y:S01]  /*4780*/  @!P1 IMAD.MOV.U32 R9, RZ, RZ, -0x80000 ;  /* 0xfff80000ff099424 */ /* 0x000fe200078e00ff */
[----:B------:R-:W-:Y:S06]  /*4790*/  @!P1 BRA `(.L_x_72) ;  /* 0x00000000004c9947 */ /* 0x000fec0003800000 */
[----:B------:R-:W-:-:S13]  /*47a0*/  ISETP.GT.AND P1, PT, R11, 0x7fefffff, PT ;  /* 0x7fefffff0b00780c */ /* 0x000fda0003f24270 */
[----:B------:R-:W-:Y:S05]  /*47b0*/  @P1 BRA `(.L_x_73) ;  /* 0x0000000000401947 */ /* 0x000fea0003800000 */
[----:B------:R-:W-:Y:S01]  /*47c0*/  DMUL R8, R10, 8.11296384146066816958e+31 ;  /* 0x469000000a087828 */ /* 0x000fe20000000000 */
[----:B------:R-:W-:Y:S02]  /*47d0*/  IMAD.MOV.U32 R16, RZ, RZ, 0x0 ;  /* 0x00000000ff107424 */ /* 0x000fe400078e00ff */
[----:B------:R-:W-:Y:S02]  /*47e0*/  IMAD.MOV.U32 R10, RZ, RZ, RZ ;  /* 0x000000ffff0a7224 */ /* 0x000fe400078e00ff */
[----:B------:R-:W-:Y:S01]  /*47f0*/  IMAD.MOV.U32 R17, RZ, RZ, 0x3fd80000 ;  /* 0x3fd80000ff117424 */ /* 0x000fe200078e00ff */
[----:B------:R-:W0:Y:S03]  /*4800*/  MUFU.RSQ64H R11, R9 ;  /* 0x00000009000b7308 */ /* 0x000e260000001c00 */
[----:B0-----:R-:W-:-:S08]  /*4810*/  DMUL R12, R10, R10 ;  /* 0x0000000a0a0c7228 */ /* 0x001fd00000000000 */
[----:B------:R-:W-:-:S08]  /*4820*/  DFMA R12, R8, -R12, 1 ;  /* 0x3ff00000080c742b */ /* 0x000fd0000000080c */
[----:B------:R-:W-:Y:S02]  /*4830*/  DFMA R16, R12, R16, 0.5 ;  /* 0x3fe000000c10742b */ /* 0x000fe40000000010 */
[----:B------:R-:W-:-:S08]  /*4840*/  DMUL R12, R10, R12 ;  /* 0x0000000c0a0c7228 */ /* 0x000fd00000000000 */
[----:B------:R-:W-:-:S08]  /*4850*/  DFMA R12, R16, R12, R10 ;  /* 0x0000000c100c722b */ /* 0x000fd0000000000a */
[----:B------:R-:W-:Y:S02]  /*4860*/  DMUL R10, R8, R12 ;  /* 0x0000000c080a7228 */ /* 0x000fe40000000000 */
[----:B------:R-:W-:-:S06]  /*4870*/  VIADD R13, R13, 0xfff00000 ;  /* 0xfff000000d0d7836 */ /* 0x000fcc0000000000 */
[----:B------:R-:W-:-:S08]  /*4880*/  DFMA R16, R10, -R10, R8 ;  /* 0x8000000a0a10722b */ /* 0x000fd00000000008 */
[----:B------:R-:W-:-:S10]  /*4890*/  DFMA R8, R12, R16, R10 ;  /* 0x000000100c08722b */ /* 0x000fd4000000000a */
[----:B------:R-:W-:Y:S01]  /*48a0*/  VIADD R9, R9, 0xfcb00000 ;  /* 0xfcb0000009097836 */ /* 0x000fe20000000000 */
[----:B------:R-:W-:Y:S06]  /*48b0*/  BRA `(.L_x_72) ;  /* 0x0000000000047947 */ /* 0x000fec0003800000 */
.L_x_73:
[----:B------:R-:W-:-:S11]  /*48c0*/  DADD R8, R10, R10 ;  /* 0x000000000a087229 */ /* 0x000fd6000000000a */
.L_x_72:
[----:B------:R-:W-:Y:S05]  /*48d0*/  BSYNC.RECONVERGENT B1 ;  /* 0x0000000000017941 */ /* 0x000fea0003800200 */
.L_x_70:
[----:B------:R-:W-:Y:S02]  /*48e0*/  IMAD.MOV.U32 R12, RZ, RZ, R8 ;  /* 0x000000ffff0c7224 */ /* 0x000fe400078e0008 */
[----:B------:R-:W-:Y:S02]  /*48f0*/  IMAD.MOV.U32 R13, RZ, RZ, R9 ;  /* 0x000000ffff0d7224 */ /* 0x000fe400078e0009 */
[----:B------:R-:W-:Y:S02]  /*4900*/  IMAD.MOV.U32 R8, RZ, RZ, R0 ;  /* 0x000000ffff087224 */ /* 0x000fe400078e0000 */
[----:B------:R-:W-:-:S04]  /*4910*/  IMAD.MOV.U32 R9, RZ, RZ, 0x0 ;  /* 0x00000000ff097424 */ /* 0x000fc800078e00ff */
[----:B------:R-:W-:Y:S05]  /*4920*/  RET.REL.NODEC R8 `(fault_tree_mc_kernel) ;  /* 0xffffffb408b47950 */ /* 0x000fea0003c3ffff */
        .type           $fault_tree_mc_kernel$__internal_accurate_pow,@function
        .size           $fault_tree_mc_kernel$__internal_accurate_pow,($fault_tree_mc_kernel$__internal_trig_reduction_slowpathd - $fault_tree_mc_kernel$__internal_accurate_pow)
$fault_tree_mc_kernel$__internal_accurate_pow:
[----:B------:R-:W-:Y:S01]  /*4930*/  ISETP.GT.U32.AND P0, PT, R37, 0xfffff, PT ;  /* 0x000fffff2500780c */ /* 0x000fe20003f04070 */
[----:B------:R-:W-:Y:S01]  /*4940*/  IMAD.MOV.U32 R26, RZ, RZ, R37 ;  /* 0x000000ffff1a7224 */ /* 0x000fe200078e0025 */
[----:B------:R-:W-:Y:S01]  /*4950*/  UMOV UR6, 0x7d2cafe2 ;  /* 0x7d2cafe200067882 */ /* 0x000fe20000000000 */
[----:B------:R-:W-:Y:S01]  /*4960*/  IMAD.MOV.U32 R28, RZ, RZ, R36 ;  /* 0x000000ffff1c7224 */ /* 0x000fe200078e0024 */
[----:B------:R-:W-:Y:S01]  /*4970*/  UMOV UR7, 0x3eb0f5ff ;  /* 0x3eb0f5ff00077882 */ /* 0x000fe20000000000 */
[----:B------:R-:W-:Y:S01]  /*4980*/  IMAD.MOV.U32 R30, RZ, RZ, 0x41ad3b5a ;  /* 0x41ad3b5aff1e7424 */ /* 0x000fe200078e00ff */
[----:B------:R-:W-:Y:S01]  /*4990*/  UMOV UR12, 0x3b39803f ;  /* 0x3b39803f000c7882 */ /* 0x000fe20000000000 */
[----:B------:R-:W-:Y:S01]  /*49a0*/  IMAD.MOV.U32 R31, RZ, RZ, 0x3ed0f5d2 ;  /* 0x3ed0f5d2ff1f7424 */ /* 0x000fe200078e00ff */
[----:B------:R-:W-:-:S05]  /*49b0*/  UMOV UR13, 0x3c7abc9e ;  /* 0x3c7abc9e000d7882 */ /* 0x000fca0000000000 */
[----:B------:R-:W-:-:S10]  /*49c0*/  @!P0 DMUL R24, R36, 1.80143985094819840000e+16 ;  /* 0x4350000024188828 */ /* 0x000fd40000000000 */
[----:B------:R-:W-:Y:S02]  /*49d0*/  @!P0 IMAD.MOV.U32 R26, RZ, RZ, R25 ;  /* 0x000000ffff1a8224 */ /* 0x000fe400078e0019 */
[----:B------:R-:W-:Y:S01]  /*49e0*/  @!P0 IMAD.MOV.U32 R28, RZ, RZ, R24 ;  /* 0x000000ffff1c8224 */ /* 0x000fe200078e0018 */
[----:B------:R-:W-:Y:S02]  /*49f0*/  SHF.R.U32.HI R24, RZ, 0x14, R37 ;  /* 0x00000014ff187819 */ /* 0x000fe40000011625 */
[----:B------:R-:W-:Y:S02]  /*4a00*/  LOP3.LUT R26, R26, 0x800fffff, RZ, 0xc0, !PT ;  /* 0x800fffff1a1a7812 */ /* 0x000fe400078ec0ff */
[----:B------:R-:W-:Y:S02]  /*4a10*/  @!P0 LEA.HI R24, R25, 0xffffffca, RZ, 0xc ;  /* 0xffffffca19188811 */ /* 0x000fe400078f60ff */
[----:B------:R-:W-:Y:S01]  /*4a20*/  LOP3.LUT R29, R26, 0x3ff00000, RZ, 0xfc, !PT ;  /* 0x3ff000001a1d7812 */ /* 0x000fe200078efcff */
[----:B------:R-:W-:-:S02]  /*4a30*/  IMAD.MOV.U32 R26, RZ, RZ, RZ ;  /* 0x000000ffff1a7224 */ /* 0x000fc400078e00ff */
[----:B------:R-:W-:Y:S01]  /*4a40*/  VIADD R25, R24, 0xfffffc01 ;  /* 0xfffffc0118197836 */ /* 0x000fe20000000000 */
[----:B------:R-:W-:-:S13]  /*4a50*/  ISETP.GE.U32.AND P2, PT, R29, 0x3ff6a09f, PT ;  /* 0x3ff6a09f1d00780c */ /* 0x000fda0003f46070 */
        /* <DEDUP_REMOVED lines=8> */
[----:B------:R-:W-:-:S08]  /*4ae0*/  DFMA R32, R26, R32, R26 ;  /* 0x000000201a20722b */ /* 0x000fd0000000001a */
[----:B------:R-:W-:-:S08]  /*4af0*/  DMUL R26, R28, R32 ;  /* 0x000000201c1a7228 */ /* 0x000fd00000000000 */
[----:B------:R-:W-:-:S08]  /*4b00*/  DFMA R26, R28, R32, R26 ;  /* 0x000000201c1a722b */ /* 0x000fd0000000001a */
[----:B------:R-:W-:-:S08]  /*4b10*/  DMUL R40, R26, R26 ;  /* 0x0000001a1a287228 */ /* 0x000fd00000000000 */
[----:B------:R-:W-:Y:S01]  /*4b20*/  DFMA R30, R40, UR6, R30 ;  /* 0x00000006281e7c2b */ /* 0x000fe2000800001e */
[----:B------:R-:W-:Y:S01]  /*4b30*/  UMOV UR6, 0x75488a3f ;  /* 0x75488a3f00067882 */ /* 0x000fe20000000000 */
[----:B------:R-:W-:-:S06]  /*4b40*/  UMOV UR7, 0x3ef3b20a ;  /* 0x3ef3b20a00077882 */ /* 0x000fcc0000000000 */
[----:B------:R-:W-:Y:S01]  /*4b50*/  DFMA R34, R40, R30, UR6 ;  /* 0x0000000628227e2b */ /* 0x000fe2000800001e */
        /* <DEDUP_REMOVED lines=14> */
[----:B------:R-:W-:Y:S02]  /*4c40*/  DMUL R30, R32, R30 ;  /* 0x0000001e201e7228 */ /* 0x000fe40000000000 */
[----:B------:R-:W-:-:S03]  /*4c50*/  DMUL R32, R26, R26 ;  /* 0x0000001a1a207228 */ /* 0x000fc60000000000 */
[----:B------:R-:W-:Y:S01]  /*4c60*/  DFMA R34, R40, R34, UR6 ;  /* 0x0000000628227e2b */ /* 0x000fe20008000022 */
[----:B------:R-:W-:Y:S01]  /*4c70*/  UMOV UR6, 0x55555555 ;  /* 0x5555555500067882 */ /* 0x000fe20000000000 */
[----:B------:R-:W-:-:S03]  /*4c80*/  UMOV UR7, 0x3fb55555 ;  /* 0x3fb5555500077882 */ /* 0x000fc60000000000 */
[----:B------:R-:W-:-:S03]  /*4c90*/  DMUL R36, R26, R32 ;  /* 0x000000201a247228 */ /* 0x000fc60000000000 */
[----:B------:R-:W-:-:S08]  /*4ca0*/  DFMA R28, R40, R34, UR6 ;  /* 0x00000006281c7e2b */ /* 0x000fd00008000022 */
[----:B------:R-:W-:Y:S01]  /*4cb0*/  DADD R38, -R28, UR6 ;  /* 0x000000061c267e29 */ /* 0x000fe20008000100 */
[----:B------:R-:W-:Y:S01]  /*4cc0*/  UMOV UR6, 0xb9e7b0 ;  /* 0x00b9e7b000067882 */ /* 0x000fe20000000000 */
[----:B------:R-:W-:-:S06]  /*4cd0*/  UMOV UR7, 0x3c46a4cb ;  /* 0x3c46a4cb00077882 */ /* 0x000fcc0000000000 */
[----:B------:R-:W-:Y:S02]  /*4ce0*/  DFMA R38, R40, R34, R38 ;  /* 0x000000222826722b */ /* 0x000fe40000000026 */
[----:B------:R-:W-:Y:S01]  /*4cf0*/  DFMA R40, R26, R26, -R32 ;  /* 0x0000001a1a28722b */ /* 0x000fe20000000820 */
[----:B------:R-:W-:Y:S02]  /*4d00*/  VIADD R35, R31, 0x100000 ;  /* 0x001000001f237836 */ /* 0x000fe40000000000 */
[----:B------:R-:W-:-:S03]  /*4d10*/  IMAD.MOV.U32 R34, RZ, RZ, R30 ;  /* 0x000000ffff227224 */ /* 0x000fc600078e001e */
[----:B------:R-:W-:Y:S01]  /*4d20*/  DADD R38, R38, -UR6 ;  /* 0x8000000626267e29 */ /* 0x000fe20008000000 */
[----:B------:R-:W-:Y:S01]  /*4d30*/  UMOV UR6, 0x80000000 ;  /* 0x8000000000067882 */ /* 0x000fe20000000000 */
[----:B------:R-:W-:Y:S01]  /*4d40*/  UMOV UR7, 0x43300000 ;  /* 0x4330000000077882 */ /* 0x000fe20000000000 */
[C---:B------:R-:W-:Y:S02]  /*4d50*/  DFMA R34, R26.reuse, R34, R40 ;  /* 0x000000221a22722b */ /* 0x040fe40000000028 */
[----:B------:R-:W-:-:S08]  /*4d60*/  DFMA R40, R26, R32, -R36 ;  /* 0x000000201a28722b */ /* 0x000fd00000000824 */
[----:B------:R-:W-:Y:S02]  /*4d70*/  DFMA R40, R30, R32, R40 ;  /* 0x000000201e28722b */ /* 0x000fe40000000028 */
[----:B------:R-:W-:-:S06]  /*4d80*/  DADD R32, R28, R38 ;  /* 0x000000001c207229 */ /* 0x000fcc0000000026 */
[----:B------:R-:W-:Y:S02]  /*4d90*/  DFMA R34, R26, R34, R40 ;  /* 0x000000221a22722b */ /* 0x000fe40000000028 */
[----:B------:R-:W-:-:S08]  /*4da0*/  DADD R28, R28, -R32 ;  /* 0x000000001c1c7229 */ /* 0x000fd00000000820 */
[----:B------:R-:W-:Y:S02]  /*4db0*/  DADD R40, R38, R28 ;  /* 0x0000000026287229 */ /* 0x000fe4000000001c */
[----:B------:R-:W-:-:S08]  /*4dc0*/  DMUL R38, R32, R36 ;  /* 0x0000002420267228 */ /* 0x000fd00000000000 */
[----:B------:R-:W-:-:S08]  /*4dd0*/  DFMA R28, R32, R36, -R38 ;  /* 0x00000024201c722b */ /* 0x000fd00000000826 */
[----:B------:R-:W-:-:S08]  /*4de0*/  DFMA R28, R32, R34, R28 ;  /* 0x00000022201c722b */ /* 0x000fd0000000001c */
[----:B------:R-:W-:-:S08]  /*4df0*/  DFMA R40, R40, R36, R28 ;  /* 0x000000242828722b */ /* 0x000fd0000000001c */
[----:B------:R-:W-:-:S08]  /*4e00*/  DADD R32, R38, R40 ;  /* 0x0000000026207229 */ /* 0x000fd00000000028 */
[--C-:B------:R-:W-:Y:S02]  /*4e10*/  DADD R28, R26, R32.reuse ;  /* 0x000000001a1c7229 */ /* 0x100fe40000000020 */
[----:B------:R-:W-:-:S06]  /*4e20*/  DADD R38, R38, -R32 ;  /* 0x0000000026267229 */ /* 0x000fcc0000000820 */
[----:B------:R-:W-:Y:S02]  /*4e30*/  DADD R26, R26, -R28 ;  /* 0x000000001a1a7229 */ /* 0x000fe4000000081c */
[----:B------:R-:W-:-:S06]  /*4e40*/  DADD R38, R40, R38 ;  /* 0x0000000028267229 */ /* 0x000fcc0000000026 */
[----:B------:R-:W-:-:S08]  /*4e50*/  DADD R26, R32, R26 ;  /* 0x00000000201a7229 */ /* 0x000fd0000000001a */
[----:B------:R-:W-:-:S08]  /*4e60*/  DADD R26, R38, R26 ;  /* 0x00000000261a7229 */ /* 0x000fd0000000001a */
[----:B------:R-:W-:Y:S01]  /*4e70*/  DADD R32, R30, R26 ;  /* 0x000000001e207229 */ /* 0x000fe2000000001a */
[----:B------:R-:W-:Y:S01]  /*4e80*/  LOP3.LUT R26, R25, 0x80000000, RZ, 0x3c, !PT ;  /* 0x80000000191a7812 */ /* 0x000fe200078e3cff */
[----:B------:R-:W-:-:S06]  /*4e90*/  IMAD.MOV.U32 R27, RZ, RZ, 0x43300000 ;  /* 0x43300000ff1b7424 */ /* 0x000fcc00078e00ff */
[----:B------:R-:W-:Y:S02]  /*4ea0*/  DADD R30, R28, R32 ;  /* 0x000000001c1e7229 */ /* 0x000fe40000000020 */
[----:B------:R-:W-:Y:S01]  /*4eb0*/  DADD R26, R26, -UR6 ;  /* 0x800000061a1a7e29 */ /* 0x000fe20008000000 */
[----:B------:R-:W-:Y:S01]  /*4ec0*/  UMOV UR6, 0xfefa39ef ;  /* 0xfefa39ef00067882 */ /* 0x000fe20000000000 */
[----:B------:R-:W-:-:S04]  /*4ed0*/  UMOV UR7, 0x3fe62e42 ;  /* 0x3fe62e4200077882 */ /* 0x000fc80000000000 */
[--C-:B------:R-:W-:Y:S02]  /*4ee0*/  DADD R34, R28, -R30.reuse ;  /* 0x000000001c227229 */ /* 0x100fe4000000081e */
[----:B------:R-:W-:-:S06]  /*4ef0*/  DFMA R24, R26, UR6, R30 ;  /* 0x000000061a187c2b */ /* 0x000fcc000800001e */
[----:B------:R-:W-:Y:S02]  /*4f00*/  DADD R34, R32, R34 ;  /* 0x0000000020227229 */ /* 0x000fe40000000022 */
[----:B------:R-:W-:Y:S01]  /*4f10*/  DFMA R28, R26, -UR6, R24 ;  /* 0x800000061a1c7c2b */ /* 0x000fe20008000018 */
[----:B------:R-:W-:Y:S01]  /*4f20*/  LOP3.LUT R33, R51, 0xff0fffff, RZ, 0xc0, !PT ;  /* 0xff0fffff33217812 */ /* 0x000fe200078ec0ff */
[----:B------:R-:W-:-:S06]  /*4f30*/  IMAD.MOV.U32 R32, RZ, RZ, R50 ;  /* 0x000000ffff207224 */ /* 0x000fcc00078e0032 */
[----:B------:R-:W-:-:S08]  /*4f40*/  DADD R28, -R30, R28 ;  /* 0x000000001e1c7229 */ /* 0x000fd0000000011c */
[----:B------:R-:W-:-:S08]  /*4f50*/  DADD R28, R34, -R28 ;  /* 0x00000000221c7229 */ /* 0x000fd0000000081c */
[----:B------:R-:W-:Y:S01]  /*4f60*/  DFMA R26, R26, UR12, R28 ;  /* 0x0000000c1a1a7c2b */ /* 0x000fe2000800001c */
[----:B------:R-:W-:-:S05]  /*4f70*/  IMAD.SHL.U32 R28, R51, 0x2, RZ ;  /* 0x00000002331c7824 */ /* 0x000fca00078e00ff */
[----:B------:R-:W-:Y:S02]  /*4f80*/  ISETP.GT.U32.AND P0, PT, R28, -0x2000001, PT ;  /* 0xfdffffff1c00780c */ /* 0x000fe40003f04070 */
[----:B------:R-:W-:Y:S02]  /*4f90*/  DADD R28, R24, R26 ;  /* 0x00000000181c7229 */ /* 0x000fe4000000001a */
[----:B------:R-:W-:-:S06]  /*4fa0*/  SEL R33, R33, R51, P0 ;  /* 0x0000003321217207 */ /* 0x000fcc0000000000 */
[----:B------:R-:W-:Y:S02]  /*4fb0*/  DADD R24, R24, -R28 ;  /* 0x0000000018187229 */ /* 0x000fe4000000081c */
[----:B------:R-:W-:-:S06]  /*4fc0*/  DMUL R34, R28, R32 ;  /* 0x000000201c227228 */ /* 0x000fcc0000000000 */
[----:B------:R-:W-:Y:S02]  /*4fd0*/  DADD R24, R26, R24 ;  /* 0x000000001a187229 */ /* 0x000fe40000000018 */
[----:B------:R-:W-:-:S08]  /*4fe0*/  DFMA R28, R28, R32, -R34 ;  /* 0x000000201c1c722b */ /* 0x000fd00000000822 */
[----:B------:R-:W-:Y:S01]  /*4ff0*/  DFMA R32, R24, R32, R28 ;  /* 0x000000201820722b */ /* 0x000fe2000000001c */
[----:B------:R-:W-:Y:S02]  /*5000*/  IMAD.MOV.U32 R24, RZ, RZ, 0x652b82fe ;  /* 0x652b82feff187424 */ /* 0x000fe400078e00ff */
[----:B------:R-:W-:-:S05]  /*5010*/  IMAD.MOV.U32 R25, RZ, RZ, 0x3ff71547 ;  /* 0x3ff71547ff197424 */ /* 0x000fca00078e00ff */
[----:B------:R-:W-:-:S08]  /*5020*/  DADD R26, R34, R32 ;  /* 0x00000000221a7229 */ /* 0x000fd00000000020 */
[----:B------:R-:W-:Y:S02]  /*5030*/  DFMA R24, R26, R24, 6.75539944105574400000e+15 ;  /* 0x433800001a18742b */ /* 0x000fe40000000018 */
[----:B------:R-:W-:Y:S01]  /*5040*/  FSETP.GEU.AND P0, PT, |R27|, 4.1917929649353027344, PT ;  /* 0x4086232b1b00780b */ /* 0x000fe20003f0e200 */
[----:B------:R-:W-:-:S05]  /*5050*/  DADD R34, R34, -R26 ;  /* 0x0000000022227229 */ /* 0x000fca000000081a */
[----:B------:R-:W-:-:S03]  /*5060*/  DADD R28, R24, -6.75539944105574400000e+15 ;  /* 0xc3380000181c7429 */ /* 0x000fc60000000000 */
[----:B------:R-:W-:-:S05]  /*5070*/  DADD R32, R32, R34 ;  /* 0x0000000020207229 */ /* 0x000fca0000000022 */
        /* <DEDUP_REMOVED lines=50> */
.L_x_74:
[----:B------:R-:W-:Y:S01]  /*53a0*/  DFMA R32, R32, R30, R30 ;  /* 0x0000001e2020722b */ /* 0x000fe2000000001e */
[----:B------:R-:W-:Y:S01]  /*53b0*/  IMAD.MOV.U32 R24, RZ, RZ, R0 ;  /* 0x000000ffff187224 */ /* 0x000fe200078e0000 */
[----:B------:R-:W-:Y:S01]  /*53c0*/  DSETP.NEU.AND P0, PT, |R30|, +INF , PT ;  /* 0x7ff000001e00742a */ /* 0x000fe20003f0d200 */
[----:B------:R-:W-:-:S07]  /*53d0*/  IMAD.MOV.U32 R25, RZ, RZ, 0x0 ;  /* 0x00000000ff197424 */ /* 0x000fce00078e00ff */
[----:B------:R-:W-:Y:S02]  /*53e0*/  FSEL R29, R30, R32, !P0 ;  /* 0x000000201e1d7208 */ /* 0x000fe40004000000 */
[----:B------:R-:W-:Y:S01]  /*53f0*/  FSEL R30, R31, R33, !P0 ;  /* 0x000000211f1e7208 */ /* 0x000fe20004000000 */
[----:B------:R-:W-:Y:S06]  /*5400*/  RET.REL.NODEC R24 `(fault_tree_mc_kernel) ;  /* 0xffffffa818fc7950 */ /* 0x000fec0003c3ffff */
        .type           $fault_tree_mc_kernel$__internal_trig_reduction_slowpathd,@function
        .size           $fault_tree_mc_kernel$__internal_trig_reduction_slowpathd,(.L_x_87 - $fault_tree_mc_kernel$__internal_trig_reduction_slowpathd)
$fault_tree_mc_kernel$__internal_trig_reduction_slowpathd:
[--C-:B------:R-:W-:Y:S01]  /*5410*/  SHF.R.U32.HI R0, RZ, 0x14, R25.reuse ;  /* 0x00000014ff007819 */ /* 0x100fe20000011619 */
[----:B------:R-:W-:Y:S02]  /*5420*/  IMAD.MOV.U32 R12, RZ, RZ, R24 ;  /* 0x000000ffff0c7224 */ /* 0x000fe400078e0018 */
[----:B------:R-:W-:Y:S01]  /*5430*/  IMAD.MOV.U32 R13, RZ, RZ, R25 ;  /* 0x000000ffff0d7224 */ /* 0x000fe200078e0019 */
[----:B------:R-:W-:Y:S01]  /*5440*/  LOP3.LUT R9, R0, 0x7ff, RZ, 0xc0, !PT ;  /* 0x000007ff00097812 */ /* 0x000fe200078ec0ff */
[----:B------:R-:W-:-:S03]  /*5450*/  IMAD.MOV.U32 R8, RZ, RZ, RZ ;  /* 0x000000ffff087224 */ /* 0x000fc600078e00ff */
[----:B------:R-:W-:-:S13]  /*5460*/  ISETP.NE.AND P0, PT, R9, 0x7ff, PT ;  /* 0x000007ff0900780c */ /* 0x000fda0003f05270 */
[----:B------:R-:W-:Y:S05]  /*5470*/  @!P0 BRA `(.L_x_75) ;  /* 0x0000000800448947 */ /* 0x000fea0003800000 */
[----:B------:R-:W-:Y:S01]  /*5480*/  VIADD R8, R9, 0xfffffc00 ;  /* 0xfffffc0009087836 */ /* 0x000fe20000000000 */
[----:B------:R-:W-:Y:S01]  /*5490*/  BSSY.RECONVERGENT B2, `(.L_x_76) ;  /* 0x000002e000027945 */ /* 0x000fe20003800200 */
[----:B------:R-:W-:-:S03]  /*54a0*/  CS2R R26, SRZ ;  /* 0x00000000001a7805 */ /* 0x000fc6000001ff00 */
[----:B------:R-:W-:Y:S02]  /*54b0*/  SHF.R.U32.HI R10, RZ, 0x6, R8 ;  /* 0x00000006ff0a7819 */ /* 0x000fe40000011608 */
[----:B------:R-:W-:Y:S02]  /*54c0*/  ISETP.GE.U32.AND P0, PT, R8, 0x80, PT ;  /* 0x000000800800780c */ /* 0x000fe40003f06070 */
[C---:B------:R-:W-:Y:S02]  /*54d0*/  IADD3 R11, PT, PT, -R10.reuse, 0x13, RZ ;  /* 0x000000130a0b7810 */ /* 0x040fe40007ffe1ff */
[----:B------:R-:W-:Y:S02]  /*54e0*/  IADD3 R8, PT, PT, -R10, 0xf, RZ ;  /* 0x0000000f0a087810 */ /* 0x000fe40007ffe1ff */
[----:B------:R-:W-:-:S04]  /*54f0*/  SEL R11, R11, 0x12, P0 ;  /* 0x000000120b0b7807 */ /* 0x000fc80000000000 */
[----:B------:R-:W-:-:S13]  /*5500*/  ISETP.GE.AND P0, PT, R8, R11, PT ;  /* 0x0000000b0800720c */ /* 0x000fda0003f06270 */
[----:B------:R-:W-:Y:S05]  /*5510*/  @P0 BRA `(.L_x_77) ;  /* 0x0000000000940947 */ /* 0x000fea0003800000 */
[----:B------:R-:W0:Y:S01]  /*5520*/  LDC.64 R20, c[0x0][0x358] ;  /* 0x0000d600ff147b82 */ /* 0x000e220000000a00 */
[C---:B------:R-:W-:Y:S01]  /*5530*/  SHF.L.U64.HI R13, R12.reuse, 0xb, R13 ;  /* 0x0000000b0c0d7819 */ /* 0x040fe2000001020d */
[----:B------:R-:W-:Y:S01]  /*5540*/  BSSY.RECONVERGENT B3, `(.L_x_78) ;  /* 0x0000021000037945 */ /* 0x000fe20003800200 */
[----:B------:R-:W-:Y:S01]  /*5550*/  IMAD.SHL.U32 R19, R12, 0x800, RZ ;  /* 0x000008000c137824 */ /* 0x000fe200078e00ff */
[----:B------:R-:W-:Y:S01]  /*5560*/  IADD3 R14, PT, PT, RZ, -R10, -R11 ;  /* 0x8000000aff0e7210 */ /* 0x000fe20007ffe80b */
[----:B------:R-:W-:Y:S01]  /*5570*/  IMAD.MOV.U32 R15, RZ, RZ, R8 ;  /* 0x000000ffff0f7224 */ /* 0x000fe200078e0008 */
[----:B------:R-:W-:Y:S01]  /*5580*/  CS2R R26, SRZ ;  /* 0x00000000001a7805 */ /* 0x000fe2000001ff00 */
[----:B------:R-:W-:Y:S01]  /*5590*/  IMAD.MOV.U32 R18, RZ, RZ, RZ ;  /* 0x000000ffff127224 */ /* 0x000fe200078e00ff */
[----:B------:R-:W-:-:S07]  /*55a0*/  LOP3.LUT R29, R13, 0x80000000, RZ, 0xfc, !PT ;  /* 0x800000000d1d7812 */ /* 0x000fce00078efcff */
.L_x_79:
[----:B------:R-:W1:Y:S01]  /*55b0*/  LDC.64 R8, c[0x4][RZ] ;  /* 0x01000000ff087b82 */ /* 0x000e620000000a00 */
[----:B0-----:R-:W-:Y:S02]  /*55c0*/  R2UR UR6, R20 ;  /* 0x00000000140672ca */ /* 0x001fe400000e0000 */
[----:B------:R-:W-:Y:S01]  /*55d0*/  R2UR UR7, R21 ;  /* 0x00000000150772ca */ /* 0x000fe200000e0000 */
[----:B-1----:R-:W-:-:S12]  /*55e0*/  IMAD.WIDE R8, R15, 0x8, R8 ;  /* 0x000000080f087825 */ /* 0x002fd800078e0208 */
[----:B------:R-:W2:Y:S01]  /*55f0*/  LDG.E.64.CONSTANT R8, desc[UR6][R8.64] ;  /* 0x0000000608087981 */ /* 0x000ea2000c1e9b00 */
[----:B------:R-:W-:Y:S02]  /*5600*/  VIADD R14, R14, 0x1 ;  /* 0x000000010e0e7836 */ /* 0x000fe40000000000 */
[----:B------:R-:W-:Y:S02]  /*5610*/  VIADD R15, R15, 0x1 ;  /* 0x000000010f0f7836 */ /* 0x000fe40000000000 */
[----:B--2---:R-:W-:-:S04]  /*5620*/  IMAD.WIDE.U32 R12, P2, R8, R19, R26 ;  /* 0x00000013080c7225 */ /* 0x004fc8000784001a */
[----:B------:R-:W-:Y:S02]  /*5630*/  IMAD R17, R8, R29, RZ ;  /* 0x0000001d08117224 */ /* 0x000fe400078e02ff */
[CC--:B------:R-:W-:Y:S02]  /*5640*/  IMAD R24, R9.reuse, R19.reuse, RZ ;  /* 0x0000001309187224 */ /* 0x0c0fe400078e02ff */
[----:B------:R-:W-:Y:S01]  /*5650*/  IMAD.HI.U32 R27, R9, R19, RZ ;  /* 0x00000013091b7227 */ /* 0x000fe200078e00ff */
[----:B------:R-:W-:-:S03]  /*5660*/  IADD3 R13, P0, PT, R17, R13, RZ ;  /* 0x0000000d110d7210 */ /* 0x000fc60007f1e0ff */
[----:B------:R-:W-:Y:S01]  /*5670*/  IMAD R17, R18, 0x8, R1 ;  /* 0x0000000812117824 */ /* 0x000fe200078e0201 */
[----:B------:R-:W-:Y:S01]  /*5680*/  IADD3 R13, P1, PT, R24, R13, RZ ;  /* 0x0000000d180d7210 */ /* 0x000fe20007f3e0ff */
[----:B------:R-:W-:-:S04]  /*5690*/  IMAD.HI.U32 R24, R8, R29, RZ ;  /* 0x0000001d08187227 */ /* 0x000fc800078e00ff */
[----:B------:R-:W-:Y:S01]  /*56a0*/  IMAD.X R8, RZ, RZ, R24, P2 ;  /* 0x000000ffff087224 */ /* 0x000fe200010e0618 */
[----:B------:R1:W-:Y:S01]  /*56b0*/  STL.64 [R17], R12 ;  /* 0x0000000c11007387 */ /* 0x0003e20000100a00 */
[----:B------:R-:W-:-:S03]  /*56c0*/  IMAD.HI.U32 R24, R9, R29, RZ ;  /* 0x0000001d09187227 */ /* 0x000fc600078e00ff */
[----:B------:R-:W-:Y:S01]  /*56d0*/  IADD3.X R8, P0, PT, R27, R8, RZ, P0, !PT ;  /* 0x000000081b087210 */ /* 0x000fe2000071e4ff */
[----:B------:R-:W-:Y:S02]  /*56e0*/  IMAD R9, R9, R29, RZ ;  /* 0x0000001d09097224 */ /* 0x000fe400078e02ff */
[----:B------:R-:W-:-:S03]  /*56f0*/  VIADD R18, R18, 0x1 ;  /* 0x0000000112127836 */ /* 0x000fc60000000000 */
[----:B------:R-:W-:Y:S01]  /*5700*/  IADD3.X R26, P1, PT, R9, R8, RZ, P1, !PT ;  /* 0x00000008091a7210 */ /* 0x000fe20000f3e4ff */
[----:B------:R-:W-:Y:S01]  /*5710*/  IMAD.X R8, RZ, RZ, R24, P0 ;  /* 0x000000ffff087224 */ /* 0x000fe200000e0618 */
[----:B------:R-:W-:-:S03]  /*5720*/  ISETP.NE.AND P0, PT, R14, -0xf, PT ;  /* 0xfffffff10e00780c */ /* 0x000fc60003f05270 */
[----:B------:R-:W-:-:S10]  /*5730*/  IMAD.X R27, RZ, RZ, R8, P1 ;  /* 0x000000ffff1b7224 */ /* 0x000fd400008e0608 */
[----:B-1----:R-:W-:Y:S05]  /*5740*/  @P0 BRA `(.L_x_79) ;  /* 0xfffffffc00980947 */ /* 0x002fea000383ffff */
[----:B------:R-:W-:Y:S05]  /*5750*/  BSYNC.RECONVERGENT B3 ;  /* 0x0000000000037941 */ /* 0x000fea0003800200 */
.L_x_78:
[----:B------:R-:W-:-:S07]  /*5760*/  IMAD.MOV.U32 R8, RZ, RZ, R11 ;  /* 0x000000ffff087224 */ /* 0x000fce00078e000b */
.L_x_77:
[----:B------:R-:W-:Y:S05]  /*5770*/  BSYNC.RECONVERGENT B2 ;  /* 0x0000000000027941 */ /* 0x000fea0003800200 */
.L_x_76:
[----:B------:R-:W-:Y:S01]  /*5780*/  LOP3.LUT P0, R31, R0, 0x3f, RZ, 0xc0, !PT ;  /* 0x0000003f001f7812 */ /* 0x000fe2000780c0ff */
[----:B------:R-:W-:-:S04]  /*5790*/  IMAD.IADD R0, R10, 0x1, R8 ;  /* 0x000000010a007824 */ /* 0x000fc800078e0208 */
[----:B------:R-:W-:-:S05]  /*57a0*/  IMAD.U32 R29, R0, 0x8, R1 ;  /* 0x00000008001d7824 */ /* 0x000fca00078e0001 */
[----:B------:R0:W-:Y:S04]  /*57b0*/  STL.64 [R29+-0x78], R26 ;  /* 0xffff881a1d007387 */ /* 0x0001e80000100a00 */
[----:B------:R-:W2:Y:S04]  /*57c0*/  @P0 LDL.64 R14, [R1+0x8] ;  /* 0x00000800010e0983 */ /* 0x000ea80000100a00 */
[----:B------:R-:W3:Y:S04]  /*57d0*/  LDL.64 R10, [R1+0x10] ;  /* 0x00001000010a7983 */ /* 0x000ee80000100a00 */
[----:B------:R-:W4:Y:S01]  /*57e0*/  LDL.64 R8, [R1+0x18] ;  /* 0x0000180001087983 */ /* 0x000f220000100a00 */
[----:B------:R-:W-:Y:S01]  /*57f0*/  @P0 LOP3.LUT R0, R31, 0x3f, RZ, 0x3c, !PT ;  /* 0x0000003f1f000812 */ /* 0x000fe200078e3cff */
[----:B------:R-:W-:Y:S01]  /*5800*/  BSSY.RECONVERGENT B2, `(.L_x_80) ;  /* 0x0000034000027945 */ /* 0x000fe20003800200 */
[----:B--2---:R-:W-:-:S02]  /*5810*/  @P0 SHF.R.U64 R13, R14, 0x1, R15 ;  /* 0x000000010e0d0819 */ /* 0x004fc4000000120f */
[----:B------:R-:W-:Y:S02]  /*5820*/  @P0 SHF.R.U32.HI R15, RZ, 0x1, R15 ;  /* 0x00000001ff0f0819 */ /* 0x000fe4000001160f */
[CC--:B---3--:R-:W-:Y:S02]  /*5830*/  @P0 SHF.L.U32 R17, R10.reuse, R31.reuse, RZ ;  /* 0x0000001f0a110219 */ /* 0x0c8fe400000006ff */
[----:B------:R-:W-:Y:S02]  /*5840*/  @P0 SHF.R.U64 R12, R13, R0, R15 ;  /* 0x000000000d0c0219 */ /* 0x000fe4000000120f */
[--C-:B------:R-:W-:Y:S02]  /*5850*/  @P0 SHF.R.U32.HI R21, RZ, 0x1, R11.reuse ;  /* 0x00000001ff150819 */ /* 0x100fe4000001160b */
[C-C-:B------:R-:W-:Y:S02]  /*5860*/  @P0 SHF.R.U64 R19, R10.reuse, 0x1, R11.reuse ;  /* 0x000000010a130819 */ /* 0x140fe4000000120b */
[----:B------:R-:W-:-:S02]  /*5870*/  @P0 SHF.L.U64.HI R14, R10, R31, R11 ;  /* 0x0000001f0a0e0219 */ /* 0x000fc4000001020b */
[----:B------:R-:W-:Y:S02]  /*5880*/  @P0 SHF.R.U32.HI R13, RZ, R0, R15 ;  /* 0x00000000ff0d0219 */ /* 0x000fe4000001160f */
[----:B------:R-:W-:Y:S02]  /*5890*/  @P0 LOP3.LUT R10, R17, R12, RZ, 0xfc, !PT ;  /* 0x0000000c110a0212 */ /* 0x000fe400078efcff */
[----:B----4-:R-:W-:Y:S02]  /*58a0*/  @P0 SHF.L.U32 R15, R8, R31, RZ ;  /* 0x0000001f080f0219 */ /* 0x010fe400000006ff */
[----:B------:R-:W-:Y:S02]  /*58b0*/  @P0 SHF.R.U64 R18, R19, R0, R21 ;  /* 0x0000000013120219 */ /* 0x000fe40000001215 */
[----:B------:R-:W-:Y:S01]  /*58c0*/  @P0 LOP3.LUT R11, R14, R13, RZ, 0xfc, !PT ;  /* 0x0000000d0e0b0212 */ /* 0x000fe200078efcff */
[----:B------:R-:W-:Y:S01]  /*58d0*/  IMAD.SHL.U32 R14, R10, 0x4, RZ ;  /* 0x000000040a0e7824 */ /* 0x000fe200078e00ff */
[----:B------:R-:W-:-:S02]  /*58e0*/  @P0 SHF.L.U64.HI R13, R8, R31, R9 ;  /* 0x0000001f080d0219 */ /* 0x000fc40000010209 */
[----:B------:R-:W-:Y:S02]  /*58f0*/  @P0 SHF.R.U32.HI R0, RZ, R0, R21 ;  /* 0x00000000ff000219 */ /* 0x000fe40000011615 */
[----:B------:R-:W-:Y:S02]  /*5900*/  @P0 LOP3.LUT R8, R15, R18, RZ, 0xfc, !PT ;  /* 0x000000120f080212 */ /* 0x000fe400078efcff */
[----:B------:R-:W-:Y:S02]  /*5910*/  SHF.L.U64.HI R19, R10, 0x2, R11 ;  /* 0x000000020a137819 */ /* 0x000fe4000001020b */
[----:B------:R-:W-:Y:S02]  /*5920*/  @P0 LOP3.LUT R9, R13, R0, RZ, 0xfc, !PT ;  /* 0x000000000d090212 */ /* 0x000fe400078efcff */
[----:B------:R-:W-:Y:S02]  /*5930*/  SHF.L.W.U32.HI R11, R11, 0x2, R8 ;  /* 0x000000020b0b7819 */ /* 0x000fe40000010e08 */
[----:B------:R-:W-:-:S02]  /*5940*/  IADD3 RZ, P0, PT, RZ, -R14, RZ ;  /* 0x8000000effff7210 */ /* 0x000fc40007f1e0ff */
[----:B------:R-:W-:Y:S02]  /*5950*/  LOP3.LUT R0, RZ, R19, RZ, 0x33, !PT ;  /* 0x00000013ff007212 */ /* 0x000fe400078e33ff */
[----:B------:R-:W-:Y:S02]  /*5960*/  SHF.L.W.U32.HI R8, R8, 0x2, R9 ;  /* 0x0000000208087819 */ /* 0x000fe40000010e09 */
[----:B------:R-:W-:Y:S02]  /*5970*/  LOP3.LUT R10, RZ, R11, RZ, 0x33, !PT ;  /* 0x0000000bff0a7212 */ /* 0x000fe400078e33ff */
[----:B------:R-:W-:Y:S02]  /*5980*/  IADD3.X R0, P0, PT, RZ, R0, RZ, P0, !PT ;  /* 0x00000000ff007210 */ /* 0x000fe4000071e4ff */
[----:B------:R-:W-:Y:S02]  /*5990*/  LOP3.LUT R12, RZ, R8, RZ, 0x33, !PT ;  /* 0x00000008ff0c7212 */ /* 0x000fe400078e33ff */
[----:B------:R-:W-:-:S02]  /*59a0*/  IADD3.X R10, P1, PT, RZ, R10, RZ, P0, !PT ;  /* 0x0000000aff0a7210 */ /* 0x000fc4000073e4ff */
[----:B------:R-:W-:-:S03]  /*59b0*/  ISETP.GT.U32.AND P2, PT, R11, -0x1, PT ;  /* 0xffffffff0b00780c */ /* 0x000fc60003f44070 */
[----:B------:R-:W-:Y:S01]  /*59c0*/  IMAD.X R13, RZ, RZ, R12, P1 ;  /* 0x000000ffff0d7224 */ /* 0x000fe200008e060c */
[----:B------:R-:W-:-:S04]  /*59d0*/  ISETP.GT.AND.EX P0, PT, R8, -0x1, PT, P2 ;  /* 0xffffffff0800780c */ /* 0x000fc80003f04320 */
[----:B------:R-:W-:Y:S02]  /*59e0*/  SEL R17, R8, R13, P0 ;  /* 0x0000000d08117207 */ /* 0x000fe40000000000 */
[----:B------:R-:W-:Y:S02]  /*59f0*/  SEL R15, R11, R10, P0 ;  /* 0x0000000a0b0f7207 */ /* 0x000fe40000000000 */
[----:B------:R-:W-:Y:S02]  /*5a00*/  ISETP.NE.U32.AND P1, PT, R17, RZ, PT ;  /* 0x000000ff1100720c */ /* 0x000fe40003f25070 */
[----:B------:R-:W-:Y:S02]  /*5a10*/  SEL R13, R19, R0, P0 ;  /* 0x00000000130d7207 */ /* 0x000fe40000000000 */
[----:B------:R-:W-:Y:S01]  /*5a20*/  SEL R10, R15, R17, !P1 ;  /* 0x000000110f0a7207 */ /* 0x000fe20004800000 */
[----:B------:R-:W-:-:S05]  /*5a30*/  @!P0 IMAD.MOV R14, RZ, RZ, -R14 ;  /* 0x000000ffff0e8224 */ /* 0x000fca00078e0a0e */
[----:B------:R-:W1:Y:S02]  /*5a40*/  FLO.U32 R10, R10 ;  /* 0x0000000a000a7300 */ /* 0x000e6400000e0000 */
[C---:B-1----:R-:W-:Y:S02]  /*5a50*/  IADD3 R11, PT, PT, -R10.reuse, 0x1f, RZ ;  /* 0x0000001f0a0b7810 */ /* 0x042fe40007ffe1ff */
[----:B------:R-:W-:-:S03]  /*5a60*/  IADD3 R12, PT, PT, -R10, 0x3f, RZ ;  /* 0x0000003f0a0c7810 */ /* 0x000fc60007ffe1ff */
[----:B------:R-:W-:-:S05]  /*5a70*/  @P1 IMAD.MOV R12, RZ, RZ, R11 ;  /* 0x000000ffff0c1224 */ /* 0x000fca00078e020b */
[----:B------:R-:W-:-:S13]  /*5a80*/  ISETP.NE.AND P1, PT, R12, RZ, PT ;  /* 0x000000ff0c00720c */ /* 0x000fda0003f25270 */
[----:B0-----:R-:W-:Y:S05]  /*5a90*/  @!P1 BRA `(.L_x_81) ;  /* 0x0000000000289947 */ /* 0x001fea0003800000 */
[----:B------:R-:W-:Y:S02]  /*5aa0*/  LOP3.LUT R0, R12, 0x3f, RZ, 0xc0, !PT ;  /* 0x0000003f0c007812 */ /* 0x000fe400078ec0ff */
[--C-:B------:R-:W-:Y:S02]  /*5ab0*/  SHF.R.U64 R11, R14, 0x1, R13.reuse ;  /* 0x000000010e0b7819 */ /* 0x100fe4000000120d */
[----:B------:R-:W-:Y:S02]  /*5ac0*/  SHF.R.U32.HI R13, RZ, 0x1, R13 ;  /* 0x00000001ff0d7819 */ /* 0x000fe4000001160d */
[----:B------:R-:W-:Y:S02]  /*5ad0*/  LOP3.LUT R10, R12, 0x3f, RZ, 0xc, !PT ;  /* 0x0000003f0c0a7812 */ /* 0x000fe400078e0cff */
[CC--:B------:R-:W-:Y:S02]  /*5ae0*/  SHF.L.U64.HI R17, R15.reuse, R0.reuse, R17 ;  /* 0x000000000f117219 */ /* 0x0c0fe40000010211 */
[----:B------:R-:W-:-:S02]  /*5af0*/  SHF.L.U32 R15, R15, R0, RZ ;  /* 0x000000000f0f7219 */ /* 0x000fc400000006ff */
[-CC-:B------:R-:W-:Y:S02]  /*5b00*/  SHF.R.U64 R0, R11, R10.reuse, R13.reuse ;  /* 0x0000000a0b007219 */ /* 0x180fe4000000120d */
[----:B------:R-:W-:Y:S02]  /*5b10*/  SHF.R.U32.HI R10, RZ, R10, R13 ;  /* 0x0000000aff0a7219 */ /* 0x000fe4000001160d */
[----:B------:R-:W-:Y:S02]  /*5b20*/  LOP3.LUT R15, R15, R0, RZ, 0xfc, !PT ;  /* 0x000000000f0f7212 */ /* 0x000fe400078efcff */
[----:B------:R-:W-:-:S07]  /*5b30*/  LOP3.LUT R17, R17, R10, RZ, 0xfc, !PT ;  /* 0x0000000a11117212 */ /* 0x000fce00078efcff */
.L_x_81:
[----:B------:R-:W-:Y:S05]  /*5b40*/  BSYNC.RECONVERGENT B2 ;  /* 0x0000000000027941 */ /* 0x000fea0003800200 */
.L_x_80:
[----:B------:R-:W-:-:S04]  /*5b50*/  IMAD.WIDE.U32 R18, R15, 0x2168c235, RZ ;  /* 0x2168c2350f127825 */ /* 0x000fc800078e00ff */
[----:B------:R-:W-:Y:S01]  /*5b60*/  IMAD.MOV.U32 R10, RZ, RZ, R19 ;  /* 0x000000ffff0a7224 */ /* 0x000fe200078e0013 */
[----:B------:R-:W-:Y:S01]  /*5b70*/  IADD3 RZ, P1, PT, R18, R18, RZ ;  /* 0x0000001212ff7210 */ /* 0x000fe20007f3e0ff */
[----:B------:R-:W-:Y:S02]  /*5b80*/  IMAD.MOV.U32 R11, RZ, RZ, RZ ;  /* 0x000000ffff0b7224 */ /* 0x000fe400078e00ff */
[----:B------:R-:W-:-:S04]  /*5b90*/  IMAD.HI.U32 R0, R17, -0x36f0255e, RZ ;  /* 0xc90fdaa211007827 */ /* 0x000fc800078e00ff */
[----:B------:R-:W-:-:S04]  /*5ba0*/  IMAD.WIDE.U32 R10, R15, -0x36f0255e, R10 ;  /* 0xc90fdaa20f0a7825 */ /* 0x000fc800078e000a */
[----:B------:R-:W-:-:S04]  /*5bb0*/  IMAD.WIDE.U32 R10, P2, R17, 0x2168c235, R10 ;  /* 0x2168c235110a7825 */ /* 0x000fc8000784000a */
[----:B------:R-:W-:Y:S01]  /*5bc0*/  IMAD R17, R17, -0x36f0255e, RZ ;  /* 0xc90fdaa211117824 */ /* 0x000fe200078e02ff */
[----:B------:R-:W-:Y:S01]  /*5bd0*/  IADD3.X RZ, P1, PT, R10, R10, RZ, P1, !PT ;  /* 0x0000000a0aff7210 */ /* 0x000fe20000f3e4ff */
[----:B------:R-:W-:-:S03]  /*5be0*/  IMAD.X R0, RZ, RZ, R0, P2 ;  /* 0x000000ffff007224 */ /* 0x000fc600010e0600 */
[----:B------:R-:W-:-:S04]  /*5bf0*/  IADD3 R11, P2, PT, R17, R11, RZ ;  /* 0x0000000b110b7210 */ /* 0x000fc80007f5e0ff */
[C---:B------:R-:W-:Y:S01]  /*5c00*/  ISETP.GT.U32.AND P3, PT, R11.reuse, RZ, PT ;  /* 0x000000ff0b00720c */ /* 0x040fe20003f64070 */
[----:B------:R-:W-:Y:S01]  /*5c10*/  IMAD.X R0, RZ, RZ, R0, P2 ;  /* 0x000000ffff007224 */ /* 0x000fe200010e0600 */
[----:B------:R-:W-:-:S04]  /*5c20*/  IADD3.X R10, P2, PT, R11, R11, RZ, P1, !PT ;  /* 0x0000000b0b0a7210 */ /* 0x000fc80000f5e4ff */
[C---:B------:R-:W-:Y:S01]  /*5c30*/  ISETP.GT.AND.EX P1, PT, R0.reuse, RZ, PT, P3 ;  /* 0x000000ff0000720c */ /* 0x040fe20003f24330 */
[----:B------:R-:W-:-:S03]  /*5c40*/  IMAD.X R13, R0, 0x1, R0, P2 ;  /* 0x00000001000d7824 */ /* 0x000fc600010e0600 */
[----:B------:R-:W-:Y:S02]  /*5c50*/  SEL R10, R10, R11, P1 ;  /* 0x0000000b0a0a7207 */ /* 0x000fe40000800000 */
[----:B------:R-:W-:Y:S02]  /*5c60*/  SEL R11, R13, R0, P1 ;  /* 0x000000000d0b7207 */ /* 0x000fe40000800000 */
[----:B------:R-:W-:Y:S02]  /*5c70*/  IADD3 R10, P2, PT, R10, 0x1, RZ ;  /* 0x000000010a0a7810 */ /* 0x000fe40007f5e0ff */
[----:B------:R-:W-:Y:S02]  /*5c80*/  SEL R13, RZ, 0xffffffff, !P1 ;  /* 0xffffffffff0d7807 */ /* 0x000fe40004800000 */
[----:B------:R-:W-:Y:S01]  /*5c90*/  LOP3.LUT P1, R25, R25, 0x80000000, RZ, 0xc0, !PT ;  /* 0x8000000019197812 */ /* 0x000fe2000782c0ff */
[----:B------:R-:W-:Y:S02]  /*5ca0*/  IMAD.X R11, RZ, RZ, R11, P2 ;  /* 0x000000ffff0b7224 */ /* 0x000fe400010e060b */
[----:B------:R-:W-:Y:S01]  /*5cb0*/  IMAD.IADD R0, R13, 0x1, -R12 ;  /* 0x000000010d007824 */ /* 0x000fe200078e0a0c */
[----:B------:R-:W-:-:S02]  /*5cc0*/  SHF.R.U32.HI R13, RZ, 0x1e, R9 ;  /* 0x0000001eff0d7819 */ /* 0x000fc40000011609 */
[----:B------:R-:W-:Y:S01]  /*5cd0*/  SHF.R.U64 R10, R10, 0xa, R11 ;  /* 0x0000000a0a0a7819 */ /* 0x000fe2000000120b */
[----:B------:R-:W-:Y:S01]  /*5ce0*/  IMAD.SHL.U32 R0, R0, 0x100000, RZ ;  /* 0x0010000000007824 */ /* 0x000fe200078e00ff */
[----:B------:R-:W-:Y:S02]  /*5cf0*/  LEA.HI R8, R8, R13, RZ, 0x1 ;  /* 0x0000000d08087211 */ /* 0x000fe400078f08ff */
[----:B------:R-:W-:Y:S02]  /*5d00*/  IADD3 R10, P2, PT, R10, 0x1, RZ ;  /* 0x000000010a0a7810 */ /* 0x000fe40007f5e0ff */
[----:B------:R-:W-:Y:S01]  /*5d10*/  @!P0 LOP3.LUT R25, R25, 0x80000000, RZ, 0x3c, !PT ;  /* 0x8000000019198812 */ /* 0x000fe200078e3cff */
[----:B------:R-:W-:Y:S01]  /*5d20*/  @P1 IMAD.MOV R8, RZ, RZ, -R8 ;  /* 0x000000ffff081224 */ /* 0x000fe200078e0a08 */
[----:B------:R-:W-:-:S04]  /*5d30*/  LEA.HI.X R11, R11, RZ, RZ, 0x16, P2 ;  /* 0x000000ff0b0b7211 */ /* 0x000fc800010fb4ff */
[--C-:B------:R-:W-:Y:S02]  /*5d40*/  SHF.R.U64 R10, R10, 0x1, R11.reuse ;  /* 0x000000010a0a7819 */ /* 0x100fe4000000120b */
[----:B------:R-:W-:Y:S02]  /*5d50*/  SHF.R.U32.HI R9, RZ, 0x1, R11 ;  /* 0x00000001ff097819 */ /* 0x000fe4000001160b */
[----:B------:R-:W-:-:S04]  /*5d60*/  IADD3 R12, P2, P3, RZ, RZ, R10 ;  /* 0x000000ffff0c7210 */ /* 0x000fc80007b5e00a */
[----:B------:R-:W-:-:S04]  /*5d70*/  IADD3.X R0, PT, PT, R0, 0x3fe00000, R9, P2, P3 ;  /* 0x3fe0000000007810 */ /* 0x000fc800017e6409 */
[----:B------:R-:W-:-:S07]  /*5d80*/  LOP3.LUT R13, R0, R25, RZ, 0xfc, !PT ;  /* 0x00000019000d7212 */ /* 0x000fce00078efcff */
.L_x_75:
[----:B------:R-:W-:Y:S02]  /*5d90*/  IMAD.MOV.U32 R17, RZ, RZ, 0x0 ;  /* 0x00000000ff117424 */ /* 0x000fe400078e00ff */
[----:B------:R-:W-:Y:S02]  /*5da0*/  IMAD.MOV.U32 R0, RZ, RZ, R8 ;  /* 0x000000ffff007224 */ /* 0x000fe400078e0008 */
[----:B------:R-:W-:Y:S02]  /*5db0*/  IMAD.MOV.U32 R20, RZ, RZ, R12 ;  /* 0x000000ffff147224 */ /* 0x000fe400078e000c */
[----:B------:R-:W-:Y:S01]  /*5dc0*/  IMAD.MOV.U32 R21, RZ, RZ, R13 ;  /* 0x000000ffff157224 */ /* 0x000fe200078e000d */
[----:B------:R-:W-:Y:S06]  /*5dd0*/  RET.REL.NODEC R16 `(fault_tree_mc_kernel) ;  /* 0xffffffa010887950 */ /* 0x000fec0003c3ffff */
.L_x_82:
[----:B------:R-:W-:-:S00]  /*5de0*/  BRA `(.L_x_82) ;  /* 0xfffffffc00fc7947 */ /* 0x000fc0000383ffff */
[----:B------:R-:W-:-:S00]  /*5df0*/  NOP ;  /* 0x0000000000007918 */ /* 0x000fc00000000000 */
        /* <DEDUP_REMOVED lines=8> */
.L_x_87:


//--------------------- .nv.global.init           --------------------------
	.section	.nv.global.init,"aw",@progbits
	.align	16
.nv.global.init:
	.type		__cudart_sin_cos_coeffs,@object
	.size		__cudart_sin_cos_coeffs,(__cudart_i2opi_d - __cudart_sin_cos_coeffs)
__cudart_sin_cos_coeffs:
        /*0000*/ 	.byte	0x46, 0xd2, 0xb0, 0x2c, 0xf1, 0xe5, 0x5a, 0xbe, 0x92, 0xe3, 0xac, 0x69, 0xe3, 0x1d, 0xc7, 0x3e
        /*0010*/ 	.byte	0xa1, 0x62, 0xdb, 0x19, 0xa0, 0x01, 0x2a, 0xbf, 0x18, 0x08, 0x11, 0x11, 0x11, 0x11, 0x81, 0x3f
        /*0020*/ 	.byte	0x54, 0x55, 0x55, 0x55, 0x55, 0x55, 0xc5, 0xbf, 0x00, 0x00, 0x00, 0x00, 0x00, 0x00, 0x00, 0x00
        /*0030*/ 	.byte	0x00, 0x00, 0x00, 0x00, 0x00, 0x00, 0x00, 0x00, 0x64, 0x81, 0xfd, 0x20, 0x83, 0xff, 0xa8, 0xbd
        /*0040*/ 	.byte	0x28, 0x85, 0xef, 0xc1, 0xa7, 0xee, 0x21, 0x3e, 0xd9, 0xe6, 0x06, 0x8e, 0x4f, 0x7e, 0x92, 0xbe
        /*0050*/ 	.byte	0xe9, 0xbc, 0xdd, 0x19, 0xa0, 0x01, 0xfa, 0x3e, 0x47, 0x5d, 0xc1, 0x16, 0x6c, 0xc1, 0x56, 0xbf
        /*0060*/ 	.byte	0x51, 0x55, 0x55, 0x55, 0x55, 0x55, 0xa5, 0x3f, 0x00, 0x00, 0x00, 0x00, 0x00, 0x00, 0xe0, 0xbf
        /*0070*/ 	.byte	0x00, 0x00, 0x00, 0x00, 0x00, 0x00, 0xf0, 0x3f, 0x00, 0x00, 0x00, 0x00, 0x00, 0x00, 0x00, 0x00
	.type		__cudart_i2opi_d,@object
	.size		__cudart_i2opi_d,(.L_0 - __cudart_i2opi_d)
__cudart_i2opi_d:
        /* <DEDUP_REMOVED lines=9> */
.L_0:


//--------------------- .nv.shared.reserved.0     --------------------------
	.section	.nv.shared.reserved.0,"aw",@nobits
	.weak		__nv_reservedSMEM_offset_0_alias
	.size		__nv_reservedSMEM_offset_0_alias, 0, 64
	.other		__nv_reservedSMEM_offset_0_alias,@"STO_CUDA_RESERVED_SHARED STV_DEFAULT"
__nv_reservedSMEM_offset_0_alias:
	.zero		0
	.zero		64


//--------------------- .nv.constant0.fault_tree_mc_kernel --------------------------
	.section	.nv.constant0.fault_tree_mc_kernel,"a",@progbits
	.sectionflags	@""
	.align	4
.nv.constant0.fault_tree_mc_kernel:
	.zero		992


//--------------------- SYMBOLS --------------------------

	.type		.nv.reservedSmem.offset0,@object
	.size		.nv.reservedSmem.offset0,0x4
